//
// Generated by NVIDIA NVVM Compiler
//
// Compiler Build ID: CL-36424714
// Cuda compilation tools, release 13.0, V13.0.88
// Based on NVVM 20.0.0
//

.version 9.0
.target sm_100
.address_size 64

	// .globl	_Z16discretelog_cudaxxxxxPx

.visible .entry _Z16discretelog_cudaxxxxxPx(
	.param .u64 _Z16discretelog_cudaxxxxxPx_param_0,
	.param .u64 _Z16discretelog_cudaxxxxxPx_param_1,
	.param .u64 _Z16discretelog_cudaxxxxxPx_param_2,
	.param .u64 _Z16discretelog_cudaxxxxxPx_param_3,
	.param .u64 _Z16discretelog_cudaxxxxxPx_param_4,
	.param .u64 .ptr .align 1 _Z16discretelog_cudaxxxxxPx_param_5
)
{
	.reg .pred 	%p<45>;
	.reg .b16 	%rs<7>;
	.reg .b32 	%r<611>;
	.reg .b32 	%f<5>;
	.reg .b64 	%rd<96>;

	ld.param.u64 	%rd87, [_Z16discretelog_cudaxxxxxPx_param_0];
	ld.param.u64 	%rd24, [_Z16discretelog_cudaxxxxxPx_param_2];
	ld.param.u64 	%rd25, [_Z16discretelog_cudaxxxxxPx_param_3];
	ld.param.u64 	%rd22, [_Z16discretelog_cudaxxxxxPx_param_4];
	mov.u32 	%r117, %ctaid.x;
	mov.u32 	%r118, %ntid.x;
	mul.lo.s32 	%r119, %r117, %r118;
	cvt.u64.u32 	%rd26, %r119;
	mov.u32 	%r120, %tid.x;
	cvt.u64.u32 	%rd27, %r120;
	add.s64 	%rd28, %rd26, %rd27;
	add.s64 	%rd1, %rd28, %rd24;
	setp.ge.s64 	%p5, %rd1, %rd25;
	@%p5 bra 	$L__BB0_26;
	setp.lt.s64 	%p6, %rd1, 1;
	mov.b64 	%rd93, 0;
	mov.b64 	%rd92, 1;
	@%p6 bra 	$L__BB0_24;
	shr.s64 	%rd88, %rd87, 63;
	{ .reg .b32 tmp; mov.b64 {tmp, %r1}, %rd22; }
	shr.s64 	%rd33, %rd22, 63;
	cvt.u32.u64 	%r2, %rd33;
	mov.b64 	%rd93, 0;
	mov.b64 	%rd92, 1;
	cvt.u32.u64 	%r366, %rd22;
	mov.u64 	%rd89, %rd1;
$L__BB0_3:
	and.b64  	%rd34, %rd89, 1;
	setp.eq.b64 	%p7, %rd34, 1;
	not.pred 	%p8, %p7;
	@%p8 bra 	$L__BB0_15;
	setp.lt.s64 	%p9, %rd22, 0;
	mul.hi.u64 	%rd35, %rd87, %rd92;
	mad.lo.s64 	%rd36, %rd87, %rd93, %rd35;
	mad.lo.s64 	%rd10, %rd88, %rd92, %rd36;
	mul.lo.s64 	%rd9, %rd87, %rd92;
	cvt.u32.u64 	%r123, %rd9;
	{ .reg .b32 tmp; mov.b64 {tmp, %r126}, %rd9; }
	cvt.u32.u64 	%r129, %rd10;
	{ .reg .b32 tmp; mov.b64 {tmp, %r132}, %rd10; }
	mov.b32 	%r571, 0;
	// begin inline asm
	sub.cc.u32 %r121,%r571,%r123;
	// end inline asm
	// begin inline asm
	subc.cc.u32 %r124,%r571,%r126;
	// end inline asm
	// begin inline asm
	subc.cc.u32 %r127,%r571,%r129;
	// end inline asm
	// begin inline asm
	subc.u32 %r130,%r571,%r132;
	// end inline asm
	setp.lt.s64 	%p10, %rd10, 0;
	selp.b32 	%r185, %r121, %r123, %p10;
	selp.b32 	%r186, %r124, %r126, %p10;
	selp.b32 	%r187, %r127, %r129, %p10;
	selp.b32 	%r188, %r130, %r132, %p10;
	// begin inline asm
	sub.cc.u32 %r133,%r571,%r366;
	// end inline asm
	// begin inline asm
	subc.cc.u32 %r136,%r571,%r1;
	// end inline asm
	shr.s64 	%rd37, %rd22, 63;
	cvt.u32.u64 	%r141, %rd37;
	// begin inline asm
	subc.cc.u32 %r139,%r571,%r141;
	// end inline asm
	// begin inline asm
	subc.u32 %r142,%r571,%r2;
	// end inline asm
	selp.b32 	%r189, %r133, %r366, %p9;
	selp.b32 	%r190, %r136, %r1, %p9;
	and.b32  	%r191, %r141, %r139;
	and.b32  	%r192, %r141, %r142;
	or.b32  	%r193, %r192, %r191;
	setp.eq.s32 	%p11, %r193, 0;
	selp.b32 	%r194, %r190, %r192, %p11;
	selp.b32 	%r195, %r189, %r191, %p11;
	selp.b32 	%r196, 0, %r190, %p11;
	selp.b32 	%r197, 0, %r189, %p11;
	selp.b32 	%r198, 64, 0, %p11;
	setp.eq.s32 	%p12, %r194, 0;
	selp.b32 	%r199, %r195, %r194, %p12;
	selp.b32 	%r200, %r196, %r195, %p12;
	selp.b32 	%r201, %r197, %r196, %p12;
	selp.b32 	%r202, 0, %r197, %p12;
	selp.b32 	%r203, 32, 0, %p12;
	or.b32  	%r204, %r203, %r198;
	clz.b32 	%r3, %r199;
	add.s32 	%r4, %r204, %r3;
	shf.l.wrap.b32 	%r180, %r200, %r199, %r3;
	shf.l.wrap.b32 	%r177, %r201, %r200, %r3;
	shf.l.wrap.b32 	%r7, %r202, %r201, %r3;
	and.b32  	%r205, %r3, 31;
	shl.b32 	%r8, %r202, %r205;
	shl.b32 	%r576, %r185, %r205;
	shf.l.wrap.b32 	%r575, %r185, %r186, %r3;
	shf.l.wrap.b32 	%r574, %r186, %r187, %r3;
	shf.l.wrap.b32 	%r573, %r187, %r188, %r3;
	shf.l.wrap.b32 	%r572, %r188, %r571, %r3;
	neg.s32 	%r206, %r180;
	cvt.u64.u32 	%rd38, %r206;
	shl.b64 	%rd39, %rd38, 32;
	cvt.u64.u32 	%rd40, %r177;
	mov.b32 	%r207, 17185;
	mov.b32 	%r208, 63;
	prmt.b32 	%r209, %r180, %r208, %r207;
	mov.b32 	%f1, %r209;
	rcp.approx.f32 	%f2, %f1;
	mov.b32 	%r210, %f2;
	shl.b32 	%r211, %r210, 9;
	add.s32 	%r146, %r211, -512;
	mul.hi.u32 	%r212, %r146, %r177;
	cvt.u64.u32 	%rd41, %r212;
	mul.wide.u32 	%rd42, %r180, %r146;
	add.s64 	%rd43, %rd41, %rd40;
	add.s64 	%rd44, %rd43, %rd42;
	sub.s64 	%rd45, %rd39, %rd44;
	cvt.u32.u64 	%r162, %rd45;
	{ .reg .b32 tmp; mov.b64 {tmp, %r165}, %rd45; }
	setp.gt.s64 	%p13, %rd45, -1;
	selp.b32 	%r171, %r146, 0, %p13;
	shr.u64 	%rd46, %rd45, 63;
	cvt.u32.u64 	%r213, %rd46;
	xor.b32  	%r174, %r213, 1;
	mov.b32 	%r148, -2147483648;
	// begin inline asm
	mad.hi.cc.u32 %r145,%r146,%r162,%r148;
	// end inline asm
	// begin inline asm
	addc.u32 %r149,%r571,%r571;
	// end inline asm
	// begin inline asm
	mad.lo.cc.u32 %r152,%r146,%r165,%r145;
	// end inline asm
	// begin inline asm
	madc.hi.u32 %r156,%r146,%r165,%r149;
	// end inline asm
	// begin inline asm
	add.cc.u32 %r160,%r152,%r162;
	// end inline asm
	// begin inline asm
	addc.cc.u32 %r163,%r156,%r165;
	// end inline asm
	// begin inline asm
	addc.u32 %r166,%r571,%r571;
	// end inline asm
	// begin inline asm
	add.cc.u32 %r169,%r163,%r171;
	// end inline asm
	// begin inline asm
	addc.u32 %r172,%r166,%r174;
	// end inline asm
	setp.eq.s32 	%p14, %r172, 2;
	selp.b32 	%r214, -1, %r169, %p14;
	mul.hi.u32 	%r215, %r214, %r177;
	cvt.u64.u32 	%rd47, %r215;
	mul.wide.u32 	%rd48, %r214, %r180;
	add.s64 	%rd49, %rd48, %rd47;
	cvt.u32.u64 	%r176, %rd49;
	{ .reg .b32 tmp; mov.b64 {tmp, %r179}, %rd49; }
	// begin inline asm
	add.cc.u32 %r175,%r176,%r177;
	// end inline asm
	// begin inline asm
	addc.cc.u32 %r178,%r179,%r180;
	// end inline asm
	// begin inline asm
	addc.u32 %r181,%r571,%r571;
	// end inline asm
	setp.eq.s32 	%p15, %r181, 0;
	min.u32 	%r216, %r214, -2;
	add.s32 	%r217, %r216, 1;
	selp.b32 	%r14, %r217, %r214, %p15;
$L__BB0_5:
	.pragma "nounroll";
	// begin inline asm
	sub.cc.u32 %r218,%r574,%r177;
	// end inline asm
	// begin inline asm
	subc.cc.u32 %r221,%r573,%r180;
	// end inline asm
	mov.b32 	%r226, -2;
	// begin inline asm
	subc.u32 %r224,%r572,%r226;
	// end inline asm
	// begin inline asm
	mad.hi.u32 %r227,%r572,%r14,%r224;
	// end inline asm
	setp.lt.u32 	%p17, %r227, %r572;
	selp.b32 	%r581, -1, %r227, %p17;
	mov.b32 	%r258, 0;
	// begin inline asm
	mad.lo.cc.u32 %r231,%r581,%r177,%r258;
	// end inline asm
	// begin inline asm
	madc.hi.u32 %r235,%r581,%r177,%r258;
	// end inline asm
	// begin inline asm
	mad.lo.cc.u32 %r239,%r581,%r180,%r235;
	// end inline asm
	// begin inline asm
	madc.hi.u32 %r243,%r581,%r180,%r258;
	// end inline asm
	// begin inline asm
	sub.cc.u32 %r582,%r574,%r231;
	// end inline asm
	// begin inline asm
	subc.cc.u32 %r583,%r573,%r239;
	// end inline asm
	// begin inline asm
	subc.cc.u32 %r584,%r572,%r243;
	// end inline asm
	// begin inline asm
	addc.u32 %r256,%r258,%r258;
	// end inline asm
	setp.ne.s32 	%p18, %r256, 0;
	mov.pred 	%p43, 0;
	@%p18 bra 	$L__BB0_7;
	// begin inline asm
	add.cc.u32 %r582,%r582,%r177;
	// end inline asm
	// begin inline asm
	addc.cc.u32 %r583,%r583,%r180;
	// end inline asm
	mov.b32 	%r270, 0;
	// begin inline asm
	addc.cc.u32 %r584,%r584,%r270;
	// end inline asm
	// begin inline asm
	addc.u32 %r268,%r270,%r270;
	// end inline asm
	add.s32 	%r581, %r581, -1;
	setp.eq.s32 	%p43, %r268, 0;
$L__BB0_7:
	not.pred 	%p19, %p43;
	@%p19 bra 	$L__BB0_9;
	// begin inline asm
	add.cc.u32 %r582,%r582,%r177;
	// end inline asm
	// begin inline asm
	addc.cc.u32 %r583,%r583,%r180;
	// end inline asm
	mov.b32 	%r279, 0;
	// begin inline asm
	addc.u32 %r584,%r584,%r279;
	// end inline asm
	add.s32 	%r581, %r581, -1;
$L__BB0_9:
	mov.b32 	%r313, 0;
	// begin inline asm
	mad.lo.cc.u32 %r280,%r581,%r8,%r313;
	// end inline asm
	// begin inline asm
	madc.hi.u32 %r284,%r581,%r8,%r313;
	// end inline asm
	// begin inline asm
	mad.lo.cc.u32 %r288,%r581,%r7,%r284;
	// end inline asm
	// begin inline asm
	madc.hi.u32 %r292,%r581,%r7,%r313;
	// end inline asm
	// begin inline asm
	sub.cc.u32 %r585,%r576,%r280;
	// end inline asm
	// begin inline asm
	subc.cc.u32 %r574,%r575,%r288;
	// end inline asm
	// begin inline asm
	subc.cc.u32 %r573,%r582,%r292;
	// end inline asm
	// begin inline asm
	subc.cc.u32 %r572,%r583,%r313;
	// end inline asm
	// begin inline asm
	subc.cc.u32 %r308,%r584,%r313;
	// end inline asm
	// begin inline asm
	subc.u32 %r311,%r313,%r313;
	// end inline asm
	setp.ne.s32 	%p20, %r311, -1;
	@%p20 bra 	$L__BB0_11;
	// begin inline asm
	add.cc.u32 %r585,%r585,%r8;
	// end inline asm
	// begin inline asm
	addc.cc.u32 %r574,%r574,%r7;
	// end inline asm
	// begin inline asm
	addc.cc.u32 %r573,%r573,%r177;
	// end inline asm
	// begin inline asm
	addc.u32 %r572,%r572,%r180;
	// end inline asm
$L__BB0_11:
	add.s32 	%r571, %r571, 32;
	setp.le.u32 	%p21, %r571, %r4;
	mov.b32 	%r576, 0;
	mov.u32 	%r575, %r585;
	@%p21 bra 	$L__BB0_5;
	shf.r.wrap.b32 	%r327, %r585, %r574, %r3;
	shf.r.wrap.b32 	%r328, %r574, %r573, %r3;
	shf.r.wrap.b32 	%r329, %r573, %r572, %r3;
	mov.b32 	%r330, 0;
	shf.r.wrap.b32 	%r331, %r572, %r330, %r3;
	cvt.u16.u32 	%rs1, %r4;
	and.b16  	%rs2, %rs1, 32;
	setp.eq.s16 	%p22, %rs2, 0;
	selp.b32 	%r332, %r327, %r328, %p22;
	selp.b32 	%r333, %r328, %r329, %p22;
	selp.b32 	%r334, %r329, %r331, %p22;
	selp.b32 	%r335, %r331, 0, %p22;
	and.b16  	%rs3, %rs1, 64;
	setp.eq.s16 	%p23, %rs3, 0;
	selp.b32 	%r589, %r332, %r334, %p23;
	selp.b32 	%r590, %r333, %r335, %p23;
	selp.b32 	%r591, %r334, 0, %p23;
	selp.b32 	%r592, %r335, 0, %p23;
	setp.gt.s64 	%p24, %rd10, -1;
	@%p24 bra 	$L__BB0_14;
	mov.b32 	%r346, 0;
	// begin inline asm
	sub.cc.u32 %r589,%r346,%r589;
	// end inline asm
	// begin inline asm
	subc.cc.u32 %r590,%r346,%r590;
	// end inline asm
	// begin inline asm
	subc.cc.u32 %r591,%r346,%r591;
	// end inline asm
	// begin inline asm
	subc.u32 %r592,%r346,%r592;
	// end inline asm
$L__BB0_14:
	setp.eq.s32 	%p25, %r4, 128;
	selp.b32 	%r348, -1, %r592, %p25;
	selp.b32 	%r349, -1, %r591, %p25;
	selp.b32 	%r350, -1, %r590, %p25;
	selp.b32 	%r351, -1, %r589, %p25;
	cvt.u64.u32 	%rd50, %r348;
	shl.b64 	%rd51, %rd50, 32;
	cvt.u64.u32 	%rd52, %r349;
	or.b64  	%rd93, %rd51, %rd52;
	cvt.u64.u32 	%rd53, %r350;
	shl.b64 	%rd54, %rd53, 32;
	cvt.u64.u32 	%rd55, %r351;
	or.b64  	%rd92, %rd54, %rd55;
$L__BB0_15:
	setp.lt.s64 	%p26, %rd22, 0;
	mul.lo.s64 	%rd56, %rd87, %rd88;
	mul.hi.u64 	%rd57, %rd87, %rd87;
	add.s64 	%rd58, %rd57, %rd56;
	add.s64 	%rd59, %rd58, %rd56;
	mul.lo.s64 	%rd60, %rd87, %rd87;
	cvt.u32.u64 	%r354, %rd60;
	{ .reg .b32 tmp; mov.b64 {tmp, %r357}, %rd60; }
	cvt.u32.u64 	%r360, %rd59;
	{ .reg .b32 tmp; mov.b64 {tmp, %r363}, %rd59; }
	mov.b32 	%r593, 0;
	// begin inline asm
	sub.cc.u32 %r352,%r593,%r354;
	// end inline asm
	// begin inline asm
	subc.cc.u32 %r355,%r593,%r357;
	// end inline asm
	// begin inline asm
	subc.cc.u32 %r358,%r593,%r360;
	// end inline asm
	// begin inline asm
	subc.u32 %r361,%r593,%r363;
	// end inline asm
	// begin inline asm
	sub.cc.u32 %r364,%r593,%r366;
	// end inline asm
	// begin inline asm
	subc.cc.u32 %r367,%r593,%r1;
	// end inline asm
	// begin inline asm
	subc.cc.u32 %r370,%r593,%r2;
	// end inline asm
	// begin inline asm
	subc.u32 %r373,%r593,%r2;
	// end inline asm
	selp.b32 	%r416, %r364, %r366, %p26;
	selp.b32 	%r417, %r367, %r1, %p26;
	and.b32  	%r418, %r2, %r370;
	and.b32  	%r419, %r2, %r373;
	or.b32  	%r420, %r419, %r418;
	setp.eq.s32 	%p27, %r420, 0;
	selp.b32 	%r421, %r417, %r419, %p27;
	selp.b32 	%r422, %r416, %r418, %p27;
	selp.b32 	%r423, 0, %r417, %p27;
	selp.b32 	%r424, 0, %r416, %p27;
	selp.b32 	%r425, 64, 0, %p27;
	setp.eq.s32 	%p28, %r421, 0;
	selp.b32 	%r426, %r422, %r421, %p28;
	selp.b32 	%r427, %r423, %r422, %p28;
	selp.b32 	%r428, %r424, %r423, %p28;
	selp.b32 	%r429, 0, %r424, %p28;
	selp.b32 	%r430, 32, 0, %p28;
	or.b32  	%r431, %r430, %r425;
	clz.b32 	%r66, %r426;
	add.s32 	%r67, %r431, %r66;
	shf.l.wrap.b32 	%r411, %r427, %r426, %r66;
	shf.l.wrap.b32 	%r408, %r428, %r427, %r66;
	shf.l.wrap.b32 	%r70, %r429, %r428, %r66;
	and.b32  	%r432, %r66, 31;
	shl.b32 	%r71, %r429, %r432;
	shl.b32 	%r598, %r354, %r432;
	shf.l.wrap.b32 	%r597, %r354, %r357, %r66;
	shf.l.wrap.b32 	%r596, %r357, %r360, %r66;
	shf.l.wrap.b32 	%r595, %r360, %r363, %r66;
	shf.l.wrap.b32 	%r594, %r363, %r593, %r66;
	neg.s32 	%r433, %r411;
	cvt.u64.u32 	%rd62, %r433;
	shl.b64 	%rd63, %rd62, 32;
	cvt.u64.u32 	%rd64, %r408;
	mov.b32 	%r434, 17185;
	mov.b32 	%r435, 63;
	prmt.b32 	%r436, %r411, %r435, %r434;
	mov.b32 	%f3, %r436;
	rcp.approx.f32 	%f4, %f3;
	mov.b32 	%r437, %f4;
	shl.b32 	%r438, %r437, 9;
	add.s32 	%r377, %r438, -512;
	mul.hi.u32 	%r439, %r377, %r408;
	cvt.u64.u32 	%rd65, %r439;
	mul.wide.u32 	%rd66, %r411, %r377;
	add.s64 	%rd67, %rd65, %rd64;
	add.s64 	%rd68, %rd67, %rd66;
	sub.s64 	%rd69, %rd63, %rd68;
	cvt.u32.u64 	%r393, %rd69;
	{ .reg .b32 tmp; mov.b64 {tmp, %r396}, %rd69; }
	setp.gt.s64 	%p29, %rd69, -1;
	selp.b32 	%r402, %r377, 0, %p29;
	shr.u64 	%rd70, %rd69, 63;
	cvt.u32.u64 	%r440, %rd70;
	xor.b32  	%r405, %r440, 1;
	mov.b32 	%r379, -2147483648;
	// begin inline asm
	mad.hi.cc.u32 %r376,%r377,%r393,%r379;
	// end inline asm
	// begin inline asm
	addc.u32 %r380,%r593,%r593;
	// end inline asm
	// begin inline asm
	mad.lo.cc.u32 %r383,%r377,%r396,%r376;
	// end inline asm
	// begin inline asm
	madc.hi.u32 %r387,%r377,%r396,%r380;
	// end inline asm
	// begin inline asm
	add.cc.u32 %r391,%r383,%r393;
	// end inline asm
	// begin inline asm
	addc.cc.u32 %r394,%r387,%r396;
	// end inline asm
	// begin inline asm
	addc.u32 %r397,%r593,%r593;
	// end inline asm
	// begin inline asm
	add.cc.u32 %r400,%r394,%r402;
	// end inline asm
	// begin inline asm
	addc.u32 %r403,%r397,%r405;
	// end inline asm
	setp.eq.s32 	%p30, %r403, 2;
	selp.b32 	%r441, -1, %r400, %p30;
	mul.hi.u32 	%r442, %r441, %r408;
	cvt.u64.u32 	%rd71, %r442;
	mul.wide.u32 	%rd72, %r441, %r411;
	add.s64 	%rd73, %rd72, %rd71;
	cvt.u32.u64 	%r407, %rd73;
	{ .reg .b32 tmp; mov.b64 {tmp, %r410}, %rd73; }
	// begin inline asm
	add.cc.u32 %r406,%r407,%r408;
	// end inline asm
	// begin inline asm
	addc.cc.u32 %r409,%r410,%r411;
	// end inline asm
	// begin inline asm
	addc.u32 %r412,%r593,%r593;
	// end inline asm
	setp.eq.s32 	%p31, %r412, 0;
	min.u32 	%r443, %r441, -2;
	add.s32 	%r444, %r443, 1;
	selp.b32 	%r77, %r444, %r441, %p31;
$L__BB0_16:
	.pragma "nounroll";
	// begin inline asm
	sub.cc.u32 %r445,%r596,%r408;
	// end inline asm
	// begin inline asm
	subc.cc.u32 %r448,%r595,%r411;
	// end inline asm
	mov.b32 	%r453, -2;
	// begin inline asm
	subc.u32 %r451,%r594,%r453;
	// end inline asm
	// begin inline asm
	mad.hi.u32 %r454,%r594,%r77,%r451;
	// end inline asm
	setp.lt.u32 	%p33, %r454, %r594;
	selp.b32 	%r603, -1, %r454, %p33;
	mov.b32 	%r485, 0;
	// begin inline asm
	mad.lo.cc.u32 %r458,%r603,%r408,%r485;
	// end inline asm
	// begin inline asm
	madc.hi.u32 %r462,%r603,%r408,%r485;
	// end inline asm
	// begin inline asm
	mad.lo.cc.u32 %r466,%r603,%r411,%r462;
	// end inline asm
	// begin inline asm
	madc.hi.u32 %r470,%r603,%r411,%r485;
	// end inline asm
	// begin inline asm
	sub.cc.u32 %r604,%r596,%r458;
	// end inline asm
	// begin inline asm
	subc.cc.u32 %r605,%r595,%r466;
	// end inline asm
	// begin inline asm
	subc.cc.u32 %r606,%r594,%r470;
	// end inline asm
	// begin inline asm
	addc.u32 %r483,%r485,%r485;
	// end inline asm
	setp.ne.s32 	%p34, %r483, 0;
	mov.pred 	%p44, 0;
	@%p34 bra 	$L__BB0_18;
	// begin inline asm
	add.cc.u32 %r604,%r604,%r408;
	// end inline asm
	// begin inline asm
	addc.cc.u32 %r605,%r605,%r411;
	// end inline asm
	mov.b32 	%r497, 0;
	// begin inline asm
	addc.cc.u32 %r606,%r606,%r497;
	// end inline asm
	// begin inline asm
	addc.u32 %r495,%r497,%r497;
	// end inline asm
	add.s32 	%r603, %r603, -1;
	setp.eq.s32 	%p44, %r495, 0;
$L__BB0_18:
	not.pred 	%p35, %p44;
	@%p35 bra 	$L__BB0_20;
	// begin inline asm
	add.cc.u32 %r604,%r604,%r408;
	// end inline asm
	// begin inline asm
	addc.cc.u32 %r605,%r605,%r411;
	// end inline asm
	mov.b32 	%r506, 0;
	// begin inline asm
	addc.u32 %r606,%r606,%r506;
	// end inline asm
	add.s32 	%r603, %r603, -1;
$L__BB0_20:
	mov.b32 	%r540, 0;
	// begin inline asm
	mad.lo.cc.u32 %r507,%r603,%r71,%r540;
	// end inline asm
	// begin inline asm
	madc.hi.u32 %r511,%r603,%r71,%r540;
	// end inline asm
	// begin inline asm
	mad.lo.cc.u32 %r515,%r603,%r70,%r511;
	// end inline asm
	// begin inline asm
	madc.hi.u32 %r519,%r603,%r70,%r540;
	// end inline asm
	// begin inline asm
	sub.cc.u32 %r607,%r598,%r507;
	// end inline asm
	// begin inline asm
	subc.cc.u32 %r596,%r597,%r515;
	// end inline asm
	// begin inline asm
	subc.cc.u32 %r595,%r604,%r519;
	// end inline asm
	// begin inline asm
	subc.cc.u32 %r594,%r605,%r540;
	// end inline asm
	// begin inline asm
	subc.cc.u32 %r535,%r606,%r540;
	// end inline asm
	// begin inline asm
	subc.u32 %r538,%r540,%r540;
	// end inline asm
	setp.ne.s32 	%p36, %r538, -1;
	@%p36 bra 	$L__BB0_22;
	// begin inline asm
	add.cc.u32 %r607,%r607,%r71;
	// end inline asm
	// begin inline asm
	addc.cc.u32 %r596,%r596,%r70;
	// end inline asm
	// begin inline asm
	addc.cc.u32 %r595,%r595,%r408;
	// end inline asm
	// begin inline asm
	addc.u32 %r594,%r594,%r411;
	// end inline asm
$L__BB0_22:
	add.s32 	%r593, %r593, 32;
	setp.le.u32 	%p37, %r593, %r67;
	mov.b32 	%r598, 0;
	mov.u32 	%r597, %r607;
	@%p37 bra 	$L__BB0_16;
	shf.r.wrap.b32 	%r554, %r607, %r596, %r66;
	shf.r.wrap.b32 	%r555, %r596, %r595, %r66;
	shf.r.wrap.b32 	%r556, %r595, %r594, %r66;
	mov.b32 	%r557, 0;
	shf.r.wrap.b32 	%r558, %r594, %r557, %r66;
	cvt.u16.u32 	%rs4, %r67;
	and.b16  	%rs5, %rs4, 32;
	setp.eq.s16 	%p38, %rs5, 0;
	selp.b32 	%r559, %r554, %r555, %p38;
	selp.b32 	%r560, %r555, %r556, %p38;
	selp.b32 	%r561, %r556, %r558, %p38;
	selp.b32 	%r562, %r558, 0, %p38;
	and.b16  	%rs6, %rs4, 64;
	setp.eq.s16 	%p39, %rs6, 0;
	selp.b32 	%r563, %r559, %r561, %p39;
	selp.b32 	%r564, %r560, %r562, %p39;
	selp.b32 	%r565, %r561, 0, %p39;
	selp.b32 	%r566, %r562, 0, %p39;
	setp.eq.s32 	%p40, %r67, 128;
	selp.b32 	%r567, -1, %r566, %p40;
	selp.b32 	%r568, -1, %r565, %p40;
	selp.b32 	%r569, -1, %r564, %p40;
	selp.b32 	%r570, -1, %r563, %p40;
	cvt.u64.u32 	%rd74, %r567;
	shl.b64 	%rd75, %rd74, 32;
	cvt.u64.u32 	%rd76, %r568;
	or.b64  	%rd88, %rd75, %rd76;
	cvt.u64.u32 	%rd77, %r569;
	shl.b64 	%rd78, %rd77, 32;
	cvt.u64.u32 	%rd79, %r570;
	or.b64  	%rd87, %rd78, %rd79;
	shr.u64 	%rd17, %rd89, 1;
	setp.gt.u64 	%p41, %rd89, 1;
	mov.u64 	%rd89, %rd17;
	@%p41 bra 	$L__BB0_3;
$L__BB0_24:
	ld.param.u64 	%rd85, [_Z16discretelog_cudaxxxxxPx_param_1];
	shr.s64 	%rd80, %rd85, 63;
	xor.b64  	%rd81, %rd92, %rd85;
	xor.b64  	%rd82, %rd93, %rd80;
	or.b64  	%rd83, %rd81, %rd82;
	setp.ne.s64 	%p42, %rd83, 0;
	@%p42 bra 	$L__BB0_26;
	ld.param.u64 	%rd86, [_Z16discretelog_cudaxxxxxPx_param_5];
	cvta.to.global.u64 	%rd84, %rd86;
	st.global.u64 	[%rd84], %rd1;
$L__BB0_26:
	ret;

}
	// .globl	_Z15initialize_flagPi
.visible .entry _Z15initialize_flagPi(
	.param .u64 .ptr .align 1 _Z15initialize_flagPi_param_0
)
{
	.reg .pred 	%p<2>;
	.reg .b32 	%r<5>;
	.reg .b64 	%rd<3>;

	ld.param.u64 	%rd1, [_Z15initialize_flagPi_param_0];
	mov.u32 	%r1, %tid.x;
	mov.u32 	%r2, %ctaid.x;
	or.b32  	%r3, %r1, %r2;
	setp.ne.s32 	%p1, %r3, 0;
	@%p1 bra 	$L__BB1_2;
	cvta.to.global.u64 	%rd2, %rd1;
	mov.b32 	%r4, 0;
	st.global.u32 	[%rd2], %r4;
$L__BB1_2:
	ret;

}


// ===== COMPILED SASS (sm_100) =====

	.target	sm_100

	.elftype	@"ET_EXEC"


//--------------------- .note.nv.tkinfo           --------------------------
	.section	.note.nv.tkinfo,"",@"SHT_NOTE"
	.sectionflags	@"SHF_NOTE_NV_TKINFO"
	.tkinfo
        /*0018*/ 	.word	0x00000002
        /*0030*/ 	.string	""
        /*0030*/ 	.string	"ptxas"
        /*0030*/ 	.string	"Cuda compilation tools, release 13.0, V13.0.88"
        /*0030*/ 	.string	"Build cuda_13.0.r13.0/compiler.36424714_0"
        /*0030*/ 	.string	"-arch sm_100 -m 64 "



//--------------------- .note.nv.cuinfo           --------------------------
	.section	.note.nv.cuinfo,"",@"SHT_NOTE"
	.sectionflags	@"SHF_NOTE_NV_CUINFO"
        /*0018*/ 	.short	0x0002
        /*001a*/ 	.short	0x0064
        /*001c*/ 	.short	0x0082
	.zero		2


//--------------------- .nv.info                  --------------------------
	.section	.nv.info,"",@"SHT_CUDA_INFO"
	.align	4


	//----- nvinfo : EIATTR_REGCOUNT
	.align		4
        /*0000*/ 	.byte	0x04, 0x2f
        /*0002*/ 	.short	(.L_1 - .L_0)
	.align		4
.L_0:
        /*0004*/ 	.word	index@(_Z16discretelog_cudaxxxxxPx)
        /*0008*/ 	.word	0x00000022


	//----- nvinfo : EIATTR_FRAME_SIZE
	.align		4
.L_1:
        /*000c*/ 	.byte	0x04, 0x11
        /*000e*/ 	.short	(.L_3 - .L_2)
	.align		4
.L_2:
        /*0010*/ 	.word	index@(_Z16discretelog_cudaxxxxxPx)
        /*0014*/ 	.word	0x00000000


	//----- nvinfo : EIATTR_REGCOUNT
	.align		4
.L_3:
        /*0018*/ 	.byte	0x04, 0x2f
        /*001a*/ 	.short	(.L_5 - .L_4)
	.align		4
.L_4:
        /*001c*/ 	.word	index@(_Z15initialize_flagPi)
        /*0020*/ 	.word	0x00000006


	//----- nvinfo : EIATTR_FRAME_SIZE
	.align		4
.L_5:
        /*0024*/ 	.byte	0x04, 0x11
        /*0026*/ 	.short	(.L_7 - .L_6)
	.align		4
.L_6:
        /*0028*/ 	.word	index@(_Z15initialize_flagPi)
        /*002c*/ 	.word	0x00000000


	//----- nvinfo : EIATTR_MIN_STACK_SIZE
	.align		4
.L_7:
        /*0030*/ 	.byte	0x04, 0x12
        /*0032*/ 	.short	(.L_9 - .L_8)
	.align		4
.L_8:
        /*0034*/ 	.word	index@(_Z15initialize_flagPi)
        /*0038*/ 	.word	0x00000000


	//----- nvinfo : EIATTR_MIN_STACK_SIZE
	.align		4
.L_9:
        /*003c*/ 	.byte	0x04, 0x12
        /*003e*/ 	.short	(.L_11 - .L_10)
	.align		4
.L_10:
        /*0040*/ 	.word	index@(_Z16discretelog_cudaxxxxxPx)
        /*0044*/ 	.word	0x00000000
.L_11:


//--------------------- .nv.compat                --------------------------
	.section	.nv.compat,"",@"SHT_CUDA_COMPAT_INFO"
	.align	4
        /*0000*/ 	.byte	0x02, 0x09, 0x00, 0x00, 0x02, 0x02, 0x01, 0x00, 0x02, 0x05, 0x05, 0x00, 0x03, 0x07, 0x01, 0x01
        /*0010*/ 	.byte	0x02, 0x03, 0x00, 0x00, 0x02, 0x06, 0x01, 0x00, 0x04, 0x0b, 0x08, 0x00, 0x01, 0x00, 0x00, 0x00
        /*0020*/ 	.byte	0x00, 0x00, 0x00, 0x00


//--------------------- .nv.info._Z15initialize_flagPi --------------------------
	.section	.nv.info._Z15initialize_flagPi,"",@"SHT_CUDA_INFO"
	.sectionflags	@""
	.align	4


	//----- nvinfo : EIATTR_CUDA_API_VERSION
	.align		4
        /*0000*/ 	.byte	0x04, 0x37
        /*0002*/ 	.short	(.L_13 - .L_12)
.L_12:
        /*0004*/ 	.word	0x00000082


	//----- nvinfo : EIATTR_KPARAM_INFO
	.align		4
.L_13:
        /*0008*/ 	.byte	0x04, 0x17
        /*000a*/ 	.short	(.L_15 - .L_14)
.L_14:
        /*000c*/ 	.word	0x00000000
        /*0010*/ 	.short	0x0000
        /*0012*/ 	.short	0x0000
        /*0014*/ 	.byte	0x00, 0xf5, 0x21, 0x00


	//----- nvinfo : EIATTR_SPARSE_MMA_MASK
	.align		4
.L_15:
        /*0018*/ 	.byte	0x03, 0x50
        /*001a*/ 	.short	0x0000


	//----- nvinfo : EIATTR_MAXREG_COUNT
	.align		4
        /*001c*/ 	.byte	0x03, 0x1b
        /*001e*/ 	.short	0x00ff


	//----- nvinfo : EIATTR_MERCURY_ISA_VERSION
	.align		4
        /*0020*/ 	.byte	0x03, 0x5f
        /*0022*/ 	.short	0x0101


	//----- nvinfo : EIATTR_VRC_CTA_INIT_COUNT
	.align		4
        /*0024*/ 	.byte	0x02, 0x4a
	.zero		1
	.zero		1


	//----- nvinfo : EIATTR_EXIT_INSTR_OFFSETS
	.align		4
        /*0028*/ 	.byte	0x04, 0x1c
        /*002a*/ 	.short	(.L_17 - .L_16)


	//   ....[0]....
.L_16:
        /*002c*/ 	.word	0x00000040


	//   ....[1]....
        /*0030*/ 	.word	0x00000080


	//----- nvinfo : EIATTR_CBANK_PARAM_SIZE
	.align		4
.L_17:
        /*0034*/ 	.byte	0x03, 0x19
        /*0036*/ 	.short	0x0008


	//----- nvinfo : EIATTR_PARAM_CBANK
	.align		4
        /*0038*/ 	.byte	0x04, 0x0a
        /*003a*/ 	.short	(.L_19 - .L_18)
	.align		4
.L_18:
        /*003c*/ 	.word	index@(.nv.constant0._Z15initialize_flagPi)
        /*0040*/ 	.short	0x0380
        /*0042*/ 	.short	0x0008


	//----- nvinfo : EIATTR_SW_WAR
	.align		4
.L_19:
        /*0044*/ 	.byte	0x04, 0x36
        /*0046*/ 	.short	(.L_21 - .L_20)
.L_20:
        /*0048*/ 	.word	0x00000008
.L_21:


//--------------------- .nv.info._Z16discretelog_cudaxxxxxPx --------------------------
	.section	.nv.info._Z16discretelog_cudaxxxxxPx,"",@"SHT_CUDA_INFO"
	.sectionflags	@""
	.align	4


	//----- nvinfo : EIATTR_CUDA_API_VERSION
	.align		4
        /*0000*/ 	.byte	0x04, 0x37
        /*0002*/ 	.short	(.L_23 - .L_22)
.L_22:
        /*0004*/ 	.word	0x00000082


	//----- nvinfo : EIATTR_KPARAM_INFO
	.align		4
.L_23:
        /*0008*/ 	.byte	0x04, 0x17
        /*000a*/ 	.short	(.L_25 - .L_24)
.L_24:
        /*000c*/ 	.word	0x00000000
        /*0010*/ 	.short	0x0005
        /*0012*/ 	.short	0x0028
        /*0014*/ 	.byte	0x00, 0xf5, 0x21, 0x00


	//----- nvinfo : EIATTR_KPARAM_INFO
	.align		4
.L_25:
        /*0018*/ 	.byte	0x04, 0x17
        /*001a*/ 	.short	(.L_27 - .L_26)
.L_26:
        /*001c*/ 	.word	0x00000000
        /*0020*/ 	.short	0x0004
        /*0022*/ 	.short	0x0020
        /*0024*/ 	.byte	0x00, 0xf0, 0x21, 0x00


	//----- nvinfo : EIATTR_KPARAM_INFO
	.align		4
.L_27:
        /*0028*/ 	.byte	0x04, 0x17
        /*002a*/ 	.short	(.L_29 - .L_28)
.L_28:
        /*002c*/ 	.word	0x00000000
        /*0030*/ 	.short	0x0003
        /*0032*/ 	.short	0x0018
        /*0034*/ 	.byte	0x00, 0xf0, 0x21, 0x00


	//----- nvinfo : EIATTR_KPARAM_INFO
	.align		4
.L_29:
        /*0038*/ 	.byte	0x04, 0x17
        /*003a*/ 	.short	(.L_31 - .L_30)
.L_30:
        /*003c*/ 	.word	0x00000000
        /*0040*/ 	.short	0x0002
        /*0042*/ 	.short	0x0010
        /*0044*/ 	.byte	0x00, 0xf0, 0x21, 0x00


	//----- nvinfo : EIATTR_KPARAM_INFO
	.align		4
.L_31:
        /*0048*/ 	.byte	0x04, 0x17
        /*004a*/ 	.short	(.L_33 - .L_32)
.L_32:
        /*004c*/ 	.word	0x00000000
        /*0050*/ 	.short	0x0001
        /*0052*/ 	.short	0x0008
        /*0054*/ 	.byte	0x00, 0xf0, 0x21, 0x00


	//----- nvinfo : EIATTR_KPARAM_INFO
	.align		4
.L_33:
        /*0058*/ 	.byte	0x04, 0x17
        /*005a*/ 	.short	(.L_35 - .L_34)
.L_34:
        /*005c*/ 	.word	0x00000000
        /*0060*/ 	.short	0x0000
        /*0062*/ 	.short	0x0000
        /*0064*/ 	.byte	0x00, 0xf0, 0x21, 0x00


	//----- nvinfo : EIATTR_SPARSE_MMA_MASK
	.align		4
.L_35:
        /*0068*/ 	.byte	0x03, 0x50
        /*006a*/ 	.short	0x0000


	//----- nvinfo : EIATTR_MAXREG_COUNT
	.align		4
        /*006c*/ 	.byte	0x03, 0x1b
        /*006e*/ 	.short	0x00ff


	//----- nvinfo : EIATTR_MERCURY_ISA_VERSION
	.align		4
        /*0070*/ 	.byte	0x03, 0x5f
        /*0072*/ 	.short	0x0101


	//----- nvinfo : EIATTR_VRC_CTA_INIT_COUNT
	.align		4
        /*0074*/ 	.byte	0x02, 0x4a
	.zero		1
	.zero		1


	//----- nvinfo : EIATTR_EXIT_INSTR_OFFSETS
	.align		4
        /*0078*/ 	.byte	0x04, 0x1c
        /*007a*/ 	.short	(.L_37 - .L_36)


	//   ....[0]....
.L_36:
        /*007c*/ 	.word	0x000000b0


	//   ....[1]....
        /*0080*/ 	.word	0x000018c0


	//   ....[2]....
        /*0084*/ 	.word	0x00001900


	//----- nvinfo : EIATTR_CRS_STACK_SIZE
	.align		4
.L_37:
        /*0088*/ 	.byte	0x04, 0x1e
        /*008a*/ 	.short	(.L_39 - .L_38)
.L_38:
        /*008c*/ 	.word	0x00000000


	//----- nvinfo : EIATTR_CBANK_PARAM_SIZE
	.align		4
.L_39:
        /*0090*/ 	.byte	0x03, 0x19
        /*0092*/ 	.short	0x0030


	//----- nvinfo : EIATTR_PARAM_CBANK
	.align		4
        /*0094*/ 	.byte	0x04, 0x0a
        /*0096*/ 	.short	(.L_41 - .L_40)
	.align		4
.L_40:
        /*0098*/ 	.word	index@(.nv.constant0._Z16discretelog_cudaxxxxxPx)
        /*009c*/ 	.short	0x0380
        /*009e*/ 	.short	0x0030


	//----- nvinfo : EIATTR_SW_WAR
	.align		4
.L_41:
        /*00a0*/ 	.byte	0x04, 0x36
        /*00a2*/ 	.short	(.L_43 - .L_42)
.L_42:
        /*00a4*/ 	.word	0x00000008
.L_43:


//--------------------- .nv.callgraph             --------------------------
	.section	.nv.callgraph,"",@"SHT_CUDA_CALLGRAPH"
	.align	4
	.sectionentsize	8
	.align		4
        /*0000*/ 	.word	0x00000000
	.align		4
        /*0004*/ 	.word	0xffffffff
	.align		4
        /*0008*/ 	.word	0x00000000
	.align		4
        /*000c*/ 	.word	0xfffffffe
	.align		4
        /*0010*/ 	.word	0x00000000
	.align		4
        /*0014*/ 	.word	0xfffffffd
	.align		4
        /*0018*/ 	.word	0x00000000
	.align		4
        /*001c*/ 	.word	0xfffffffc


//--------------------- .text._Z15initialize_flagPi --------------------------
	.section	.text._Z15initialize_flagPi,"ax",@progbits
	.align	128
        .global         _Z15initialize_flagPi
        .type           _Z15initialize_flagPi,@function
        .size           _Z15initialize_flagPi,(.L_x_10 - _Z15initialize_flagPi)
        .other          _Z15initialize_flagPi,@"STO_CUDA_ENTRY STV_DEFAULT"
_Z15initialize_flagPi:
.text._Z15initialize_flagPi:
[----:B------:R-:W-:Y:S01]  /*0000*/  LDC R1, c[0x0][0x37c] ;  /* 0x0000df00ff017b82 */ /* 0x000fe20000000800 */
[----:B------:R-:W0:Y:S07]  /*0010*/  S2R R0, SR_TID.X ;  /* 0x0000000000007919 */ /* 0x000e2e0000002100 */
[----:B------:R-:W0:Y:S02]  /*0020*/  S2UR UR4, SR_CTAID.X ;  /* 0x00000000000479c3 */ /* 0x000e240000002500 */
[----:B0-----:R-:W-:-:S13]  /*0030*/  LOP3.LUT P0, RZ, R0, UR4, RZ, 0xfc, !PT ;  /* 0x0000000400ff7c12 */ /* 0x001fda000f80fcff */
[----:B------:R-:W-:Y:S05]  /*0040*/  @P0 EXIT ;  /* 0x000000000000094d */ /* 0x000fea0003800000 */
[----:B------:R-:W0:Y:S01]  /*0050*/  LDC.64 R2, c[0x0][0x380] ;  /* 0x0000e000ff027b82 */ /* 0x000e220000000a00 */
[----:B------:R-:W0:Y:S02]  /*0060*/  LDCU.64 UR4, c[0x0][0x358] ;  /* 0x00006b00ff0477ac */ /* 0x000e240008000a00 */
[----:B0-----:R-:W-:Y:S01]  /*0070*/  STG.E desc[UR4][R2.64], RZ ;  /* 0x000000ff02007986 */ /* 0x001fe2000c101904 */
[----:B------:R-:W-:Y:S05]  /*0080*/  EXIT ;  /* 0x000000000000794d */ /* 0x000fea0003800000 */
.L_x_0:
[----:B------:R-:W-:-:S00]  /*0090*/  BRA `(.L_x_0) ;  /* 0xfffffffc00fc7947 */ /* 0x000fc0000383ffff */
[----:B------:R-:W-:-:S00]  /*00a0*/  NOP ;  /* 0x0000000000007918 */ /* 0x000fc00000000000 */
        /* <DEDUP_REMOVED lines=13> */
.L_x_10:


//--------------------- .text._Z16discretelog_cudaxxxxxPx --------------------------
	.section	.text._Z16discretelog_cudaxxxxxPx,"ax",@progbits
	.align	128
        .global         _Z16discretelog_cudaxxxxxPx
        .type           _Z16discretelog_cudaxxxxxPx,@function
        .size           _Z16discretelog_cudaxxxxxPx,(.L_x_11 - _Z16discretelog_cudaxxxxxPx)
        .other          _Z16discretelog_cudaxxxxxPx,@"STO_CUDA_ENTRY STV_DEFAULT"
_Z16discretelog_cudaxxxxxPx:
.text._Z16discretelog_cudaxxxxxPx:
[----:B------:R-:W-:Y:S01]  /*0000*/  LDC R1, c[0x0][0x37c] ;  /* 0x0000df00ff017b82 */ /* 0x000fe20000000800 */
[----:B------:R-:W0:Y:S07]  /*0010*/  S2R R31, SR_TID.X ;  /* 0x00000000001f7919 */ /* 0x000e2e0000002100 */
[----:B------:R-:W1:Y:S01]  /*0020*/  S2UR UR4, SR_CTAID.X ;  /* 0x00000000000479c3 */ /* 0x000e620000002500 */
[----:B------:R-:W1:Y:S07]  /*0030*/  LDCU UR5, c[0x0][0x360] ;  /* 0x00006c00ff0577ac */ /* 0x000e6e0008000800 */
[----:B------:R-:W0:Y:S08]  /*0040*/  LDC.64 R2, c[0x0][0x390] ;  /* 0x0000e400ff027b82 */ /* 0x000e300000000a00 */
[----:B------:R-:W2:Y:S01]  /*0050*/  LDC.64 R4, c[0x0][0x398] ;  /* 0x0000e600ff047b82 */ /* 0x000ea20000000a00 */
[----:B-1----:R-:W-:-:S06]  /*0060*/  UIMAD UR4, UR4, UR5, URZ ;  /* 0x00000005040472a4 */ /* 0x002fcc000f8e02ff */
[----:B0-----:R-:W-:-:S04]  /*0070*/  IADD3 R30, P1, P2, R2, UR4, R31 ;  /* 0x00000004021e7c10 */ /* 0x001fc8000fa3e01f */
[----:B------:R-:W-:Y:S02]  /*0080*/  IADD3.X R31, PT, PT, RZ, R3, RZ, P1, P2 ;  /* 0x00000003ff1f7210 */ /* 0x000fe40000fe44ff */
[----:B--2---:R-:W-:-:S04]  /*0090*/  ISETP.GE.U32.AND P0, PT, R30, R4, PT ;  /* 0x000000041e00720c */ /* 0x004fc80003f06070 */
[----:B------:R-:W-:-:S13]  /*00a0*/  ISETP.GE.AND.EX P0, PT, R31, R5, PT, P0 ;  /* 0x000000051f00720c */ /* 0x000fda0003f06300 */
[----:B------:R-:W-:Y:S05]  /*00b0*/  @P0 EXIT ;  /* 0x000000000000094d */ /* 0x000fea0003800000 */
[----:B------:R-:W-:Y:S01]  /*00c0*/  ISETP.GE.U32.AND P0, PT, R30, 0x1, PT ;  /* 0x000000011e00780c */ /* 0x000fe20003f06070 */
[----:B------:R-:W-:Y:S01]  /*00d0*/  BSSY.RECONVERGENT B0, `(.L_x_1) ;  /* 0x0000176000007945 */ /* 0x000fe20003800200 */
[----:B------:R-:W-:Y:S01]  /*00e0*/  CS2R R12, SRZ ;  /* 0x00000000000c7805 */ /* 0x000fe2000001ff00 */
[----:B------:R-:W-:Y:S01]  /*00f0*/  IMAD.MOV.U32 R14, RZ, RZ, 0x1 ;  /* 0x00000001ff0e7424 */ /* 0x000fe200078e00ff */
[----:B------:R-:W-:Y:S01]  /*0100*/  ISETP.GE.AND.EX P0, PT, R31, RZ, PT, P0 ;  /* 0x000000ff1f00720c */ /* 0x000fe20003f06300 */
[----:B------:R-:W-:-:S12]  /*0110*/  IMAD.MOV.U32 R15, RZ, RZ, RZ ;  /* 0x000000ffff0f7224 */ /* 0x000fd800078e00ff */
[----:B------:R-:W-:Y:S05]  /*0120*/  @!P0 BRA `(.L_x_2) ;  /* 0x0000001400c08947 */ /* 0x000fea0003800000 */
[----:B------:R-:W0:Y:S01]  /*0130*/  LDCU.64 UR6, c[0x0][0x380] ;  /* 0x00007000ff0677ac */ /* 0x000e220008000a00 */
[----:B------:R-:W-:Y:S01]  /*0140*/  CS2R R12, SRZ ;  /* 0x00000000000c7805 */ /* 0x000fe2000001ff00 */
[----:B------:R-:W-:Y:S01]  /*0150*/  IMAD.MOV.U32 R14, RZ, RZ, 0x1 ;  /* 0x00000001ff0e7424 */ /* 0x000fe200078e00ff */
[----:B------:R-:W1:Y:S01]  /*0160*/  LDCU UR4, c[0x0][0x384] ;  /* 0x00007080ff0477ac */ /* 0x000e620008000800 */
[----:B------:R-:W-:Y:S02]  /*0170*/  IMAD.MOV.U32 R15, RZ, RZ, RZ ;  /* 0x000000ffff0f7224 */ /* 0x000fe400078e00ff */
[----:B------:R-:W-:Y:S01]  /*0180*/  IMAD.MOV.U32 R3, RZ, RZ, R30 ;  /* 0x000000ffff037224 */ /* 0x000fe200078e001e */
[----:B------:R-:W2:Y:S01]  /*0190*/  LDCU UR5, c[0x0][0x3a4] ;  /* 0x00007480ff0577ac */ /* 0x000ea20008000800 */
[----:B------:R-:W-:Y:S02]  /*01a0*/  IMAD.MOV.U32 R4, RZ, RZ, R31 ;  /* 0x000000ffff047224 */ /* 0x000fe400078e001f */
[----:B0-----:R-:W-:-:S02]  /*01b0*/  IMAD.U32 R0, RZ, RZ, UR6 ;  /* 0x00000006ff007e24 */ /* 0x001fc4000f8e00ff */
[----:B------:R-:W-:Y:S01]  /*01c0*/  IMAD.U32 R2, RZ, RZ, UR7 ;  /* 0x00000007ff027e24 */ /* 0x000fe2000f8e00ff */
[----:B-1----:R-:W-:Y:S02]  /*01d0*/  USHF.R.S32.HI UR6, URZ, 0x1f, UR4 ;  /* 0x0000001fff067899 */ /* 0x002fe40008011404 */
[----:B------:R-:W-:Y:S02]  /*01e0*/  USHF.R.S32.HI UR4, URZ, 0x1f, UR4 ;  /* 0x0000001fff047899 */ /* 0x000fe40008011404 */
[----:B--2---:R-:W-:Y:S02]  /*01f0*/  USHF.R.S32.HI UR5, URZ, 0x1f, UR5 ;  /* 0x0000001fff057899 */ /* 0x004fe40008011405 */
[----:B------:R-:W-:Y:S02]  /*0200*/  IMAD.U32 R6, RZ, RZ, UR6 ;  /* 0x00000006ff067e24 */ /* 0x000fe4000f8e00ff */
[----:B------:R-:W-:Y:S02]  /*0210*/  IMAD.U32 R7, RZ, RZ, UR4 ;  /* 0x00000004ff077e24 */ /* 0x000fe4000f8e00ff */
[----:B------:R-:W-:-:S07]  /*0220*/  IMAD.U32 R5, RZ, RZ, UR5 ;  /* 0x00000005ff057e24 */ /* 0x000fce000f8e00ff */
.L_x_8:
[----:B------:R-:W-:Y:S01]  /*0230*/  LOP3.LUT R8, R3, 0x1, RZ, 0xc0, !PT ;  /* 0x0000000103087812 */ /* 0x000fe200078ec0ff */
[----:B------:R-:W-:Y:S03]  /*0240*/  BSSY.RECONVERGENT B1, `(.L_x_3) ;  /* 0x00000ba000017945 */ /* 0x000fe60003800200 */
[----:B------:R-:W-:-:S04]  /*0250*/  ISETP.NE.U32.AND P0, PT, R8, 0x1, PT ;  /* 0x000000010800780c */ /* 0x000fc80003f05070 */
[----:B------:R-:W-:-:S13]  /*0260*/  ISETP.NE.U32.AND.EX P0, PT, RZ, RZ, PT, P0 ;  /* 0x000000ffff00720c */ /* 0x000fda0003f05100 */
[----:B------:R-:W-:Y:S05]  /*0270*/  @P0 BRA `(.L_x_4) ;  /* 0x0000000800d80947 */ /* 0x000fea0003800000 */
[----:B------:R-:W0:Y:S01]  /*0280*/  LDC.64 R10, c[0x0][0x3a0] ;  /* 0x0000e800ff0a7b82 */ /* 0x000e220000000a00 */
[----:B------:R-:W-:Y:S01]  /*0290*/  UMOV UR4, 0x4321 ;  /* 0x0000432100047882 */ /* 0x000fe20000000000 */
[----:B------:R-:W-:Y:S01]  /*02a0*/  IMAD.WIDE.U32 R24, R2, R14, RZ ;  /* 0x0000000e02187225 */ /* 0x000fe200078e00ff */
[----:B0-----:R-:W-:Y:S02]  /*02b0*/  IADD3 RZ, P0, PT, RZ, -R10, RZ ;  /* 0x8000000affff7210 */ /* 0x001fe40007f1e0ff */
[----:B------:R-:W-:Y:S02]  /*02c0*/  LOP3.LUT R8, RZ, R11, RZ, 0x33, !PT ;  /* 0x0000000bff087212 */ /* 0x000fe400078e33ff */
[----:B------:R-:W-:Y:S02]  /*02d0*/  SHF.R.S32.HI R5, RZ, 0x1f, R11 ;  /* 0x0000001fff057819 */ /* 0x000fe4000001140b */
[----:B------:R-:W-:Y:S02]  /*02e0*/  IADD3.X R8, P0, PT, RZ, R8, RZ, P0, !PT ;  /* 0x00000008ff087210 */ /* 0x000fe4000071e4ff */
[----:B------:R-:W-:-:S02]  /*02f0*/  LOP3.LUT R9, RZ, R5, RZ, 0x33, !PT ;  /* 0x00000005ff097212 */ /* 0x000fc400078e33ff */
[----:B------:R-:W-:Y:S02]  /*0300*/  ISETP.GE.AND P1, PT, R11, RZ, PT ;  /* 0x000000ff0b00720c */ /* 0x000fe40003f26270 */
[----:B------:R-:W-:Y:S02]  /*0310*/  IADD3.X R16, P0, PT, RZ, R9, RZ, P0, !PT ;  /* 0x00000009ff107210 */ /* 0x000fe4000071e4ff */
[----:B------:R-:W-:-:S03]  /*0320*/  SEL R8, R8, R11, !P1 ;  /* 0x0000000b08087207 */ /* 0x000fc60004800000 */
[----:B------:R-:W-:Y:S01]  /*0330*/  IMAD.X R18, RZ, RZ, R9, P0 ;  /* 0x000000ffff127224 */ /* 0x000fe200000e0609 */
[C---:B------:R-:W-:Y:S01]  /*0340*/  LOP3.LUT R9, R5.reuse, R16, RZ, 0xc0, !PT ;  /* 0x0000001005097212 */ /* 0x040fe200078ec0ff */
[----:B------:R-:W-:Y:S01]  /*0350*/  IMAD.U32 R16, RZ, RZ, UR4 ;  /* 0x00000004ff107e24 */ /* 0x000fe2000f8e00ff */
[----:B------:R-:W-:Y:S02]  /*0360*/  UMOV UR4, URZ ;  /* 0x000000ff00047c82 */ /* 0x000fe40008000000 */
[----:B------:R-:W-:Y:S01]  /*0370*/  LOP3.LUT R18, R5, R18, RZ, 0xc0, !PT ;  /* 0x0000001205127212 */ /* 0x000fe200078ec0ff */
[----:B------:R-:W-:-:S03]  /*0380*/  @!P1 IMAD.MOV R10, RZ, RZ, -R10 ;  /* 0x000000ffff0a9224 */ /* 0x000fc600078e0a0a */
[----:B------:R-:W-:-:S04]  /*0390*/  LOP3.LUT P3, RZ, R18, R9, RZ, 0xfc, !PT ;  /* 0x0000000912ff7212 */ /* 0x000fc8000786fcff */
[----:B------:R-:W-:Y:S02]  /*03a0*/  SEL R18, R8, R18, !P3 ;  /* 0x0000001208127207 */ /* 0x000fe40005800000 */
[----:B------:R-:W-:Y:S02]  /*03b0*/  SEL R9, R10, R9, !P3 ;  /* 0x000000090a097207 */ /* 0x000fe40005800000 */
[----:B------:R-:W-:Y:S02]  /*03c0*/  ISETP.NE.AND P1, PT, R18, RZ, PT ;  /* 0x000000ff1200720c */ /* 0x000fe40003f25270 */
[----:B------:R-:W-:Y:S02]  /*03d0*/  SEL R23, R8, RZ, P3 ;  /* 0x000000ff08177207 */ /* 0x000fe40001800000 */
[----:B------:R-:W-:Y:S02]  /*03e0*/  SEL R18, R9, R18, !P1 ;  /* 0x0000001209127207 */ /* 0x000fe40004800000 */
[----:B------:R-:W-:-:S02]  /*03f0*/  SEL R17, R23, R9, !P1 ;  /* 0x0000000917117207 */ /* 0x000fc40004800000 */
[----:B------:R-:W0:Y:S01]  /*0400*/  FLO.U32 R11, R18 ;  /* 0x00000012000b7300 */ /* 0x000e2200000e0000 */
[----:B------:R-:W-:Y:S01]  /*0410*/  SEL R22, R10, RZ, P3 ;  /* 0x000000ff0a167207 */ /* 0x000fe20001800000 */
[----:B------:R-:W-:-:S03]  /*0420*/  IMAD.MOV.U32 R10, RZ, RZ, 0x0 ;  /* 0x00000000ff0a7424 */ /* 0x000fc600078e00ff */
[----:B------:R-:W-:Y:S02]  /*0430*/  SEL R23, R22, R23, !P1 ;  /* 0x0000001716177207 */ /* 0x000fe40004800000 */
[----:B0-----:R-:W-:-:S04]  /*0440*/  IADD3 R8, PT, PT, -R11, 0x1f, RZ ;  /* 0x0000001f0b087810 */ /* 0x001fc80007ffe1ff */
[-C--:B------:R-:W-:Y:S02]  /*0450*/  SHF.L.W.U32.HI R9, R17, R8.reuse, R18 ;  /* 0x0000000811097219 */ /* 0x080fe40000010e12 */
[----:B------:R-:W-:Y:S02]  /*0460*/  SHF.L.W.U32.HI R17, R23, R8, R17 ;  /* 0x0000000817117219 */ /* 0x000fe40000010e11 */
[----:B------:R-:W-:Y:S01]  /*0470*/  PRMT R11, R9, R16, 0x3f ;  /* 0x0000003f090b7416 */ /* 0x000fe20000000010 */
[----:B------:R-:W-:-:S03]  /*0480*/  IMAD.MOV.U32 R16, RZ, RZ, 0x4b800000 ;  /* 0x4b800000ff107424 */ /* 0x000fc600078e00ff */
[C---:B------:R-:W-:Y:S02]  /*0490*/  FSETP.GEU.AND P2, PT, |R11|.reuse, 1.175494350822287508e-38, PT ;  /* 0x008000000b00780b */ /* 0x040fe40003f4e200 */
[----:B------:R-:W-:Y:S02]  /*04a0*/  FSETP.GT.AND P0, PT, |R11|, 8.50705917302346158658e+37, PT ;  /* 0x7e8000000b00780b */ /* 0x000fe40003f04200 */
[----:B------:R-:W-:-:S04]  /*04b0*/  FSEL R16, R16, 1, !P2 ;  /* 0x3f80000010107808 */ /* 0x000fc80005000000 */
[----:B------:R-:W-:-:S05]  /*04c0*/  FSEL R16, R16, 0.25, !P0 ;  /* 0x3e80000010107808 */ /* 0x000fca0004000000 */
[----:B------:R-:W-:Y:S01]  /*04d0*/  FMUL R21, R11, R16 ;  /* 0x000000100b157220 */ /* 0x000fe20000400000 */
[----:B------:R-:W-:-:S05]  /*04e0*/  IMAD.MOV.U32 R11, RZ, RZ, -0x80000000 ;  /* 0x80000000ff0b7424 */ /* 0x000fca00078e00ff */
[----:B------:R-:W0:Y:S02]  /*04f0*/  MUFU.RCP R21, R21 ;  /* 0x0000001500157308 */ /* 0x000e240000001000 */
[----:B0-----:R-:W-:Y:S01]  /*0500*/  FMUL R20, R16, R21 ;  /* 0x0000001510147220 */ /* 0x001fe20000400000 */
[----:B------:R-:W-:-:S04]  /*0510*/  IMAD.MOV.U32 R16, RZ, RZ, RZ ;  /* 0x000000ffff107224 */ /* 0x000fc800078e00ff */
[----:B------:R-:W-:-:S05]  /*0520*/  LEA R20, R20, 0xfffffe00, 0x9 ;  /* 0xfffffe0014147811 */ /* 0x000fca00078e48ff */
[----:B------:R-:W-:-:S04]  /*0530*/  IMAD.HI.U32 R18, P0, R20, R17, R16 ;  /* 0x0000001114127227 */ /* 0x000fc80007800010 */
[----:B------:R-:W-:Y:S02]  /*0540*/  IMAD.X R19, RZ, RZ, RZ, P0 ;  /* 0x000000ffff137224 */ /* 0x000fe400000e06ff */
[----:B------:R-:W-:-:S03]  /*0550*/  IMAD.WIDE.U32 R18, R9, R20, R18 ;  /* 0x0000001409127225 */ /* 0x000fc600078e0012 */
[----:B------:R-:W-:-:S05]  /*0560*/  IADD3 R21, P2, PT, RZ, -R18, RZ ;  /* 0x80000012ff157210 */ /* 0x000fca0007f5e0ff */
[----:B------:R-:W-:-:S04]  /*0570*/  IMAD.HI.U32 R10, P0, R20, R21, R10 ;  /* 0x00000015140a7227 */ /* 0x000fc8000780000a */
[----:B------:R-:W-:-:S04]  /*0580*/  IMAD.MOV R11, RZ, RZ, -R9 ;  /* 0x000000ffff0b7224 */ /* 0x000fc800078e0a09 */
[----:B------:R-:W-:Y:S01]  /*0590*/  IMAD.X R19, R11, 0x1, ~R19, P2 ;  /* 0x000000010b137824 */ /* 0x000fe200010e0e13 */
[----:B------:R-:W-:Y:S02]  /*05a0*/  SEL R11, RZ, 0x1, !P0 ;  /* 0x00000001ff0b7807 */ /* 0x000fe40004000000 */
[----:B------:R-:W-:Y:S01]  /*05b0*/  ISETP.GT.U32.AND P0, PT, R21, -0x1, PT ;  /* 0xffffffff1500780c */ /* 0x000fe20003f04070 */
[----:B------:R-:W-:-:S03]  /*05c0*/  IMAD.WIDE.U32 R10, R20, R19, R10 ;  /* 0x00000013140a7225 */ /* 0x000fc600078e000a */
[----:B------:R-:W-:Y:S02]  /*05d0*/  ISETP.GT.AND.EX P0, PT, R19, -0x1, PT, P0 ;  /* 0xffffffff1300780c */ /* 0x000fe40003f04300 */
[----:B------:R-:W-:Y:S02]  /*05e0*/  IADD3 RZ, P2, PT, R10, R21, RZ ;  /* 0x000000150aff7210 */ /* 0x000fe40007f5e0ff */
[----:B------:R-:W-:Y:S02]  /*05f0*/  SEL R20, R20, RZ, P0 ;  /* 0x000000ff14147207 */ /* 0x000fe40000000000 */
[----:B------:R-:W-:Y:S02]  /*0600*/  IADD3.X R11, P2, PT, R11, R19, RZ, P2, !PT ;  /* 0x000000130b0b7210 */ /* 0x000fe4000175e4ff */
[----:B------:R-:W-:Y:S01]  /*0610*/  SHF.R.U32.HI R10, RZ, 0x1f, R19 ;  /* 0x0000001fff0a7819 */ /* 0x000fe20000011613 */
[----:B------:R-:W-:Y:S01]  /*0620*/  IMAD.MOV.U32 R19, RZ, RZ, RZ ;  /* 0x000000ffff137224 */ /* 0x000fe200078e00ff */
[----:B------:R-:W-:-:S02]  /*0630*/  IADD3 R20, P0, PT, R20, R11, RZ ;  /* 0x0000000b14147210 */ /* 0x000fc40007f1e0ff */
[----:B------:R-:W-:Y:S02]  /*0640*/  LOP3.LUT R10, R10, 0x1, RZ, 0x3c, !PT ;  /* 0x000000010a0a7812 */ /* 0x000fe400078e3cff */
[----:B------:R-:W-:Y:S01]  /*0650*/  SEL R11, RZ, 0x1, !P2 ;  /* 0x00000001ff0b7807 */ /* 0x000fe20005000000 */
[----:B------:R-:W-:-:S04]  /*0660*/  IMAD.WIDE.U32 R24, P2, R0, R15, R24 ;  /* 0x0000000f00187225 */ /* 0x000fc80007840018 */
[----:B------:R-:W-:Y:S01]  /*0670*/  IMAD.X R10, R10, 0x1, R11, P0 ;  /* 0x000000010a0a7824 */ /* 0x000fe200000e060b */
[----:B------:R-:W-:Y:S01]  /*0680*/  SEL R11, RZ, 0x40, P3 ;  /* 0x00000040ff0b7807 */ /* 0x000fe20001800000 */
[----:B------:R-:W-:-:S03]  /*0690*/  IMAD.X R21, RZ, RZ, RZ, P2 ;  /* 0x000000ffff157224 */ /* 0x000fc600010e06ff */
[----:B------:R-:W-:-:S04]  /*06a0*/  ISETP.NE.AND P0, PT, R10, 0x2, PT ;  /* 0x000000020a00780c */ /* 0x000fc80003f05270 */
[----:B------:R-:W-:-:S04]  /*06b0*/  SEL R10, R20, 0xffffffff, P0 ;  /* 0xffffffff140a7807 */ /* 0x000fc80000000000 */
[C---:B------:R-:W-:Y:S01]  /*06c0*/  VIMNMX.U32 R20, PT, PT, R10.reuse, -0x2, PT ;  /* 0xfffffffe0a147848 */ /* 0x040fe20003fe0000 */
[----:B------:R-:W-:-:S04]  /*06d0*/  IMAD.HI.U32 R18, R10, R17, RZ ;  /* 0x000000110a127227 */ /* 0x000fc800078e00ff */
[----:B------:R-:W-:-:S03]  /*06e0*/  IMAD.WIDE.U32 R18, R9, R10, R18 ;  /* 0x0000000a09127225 */ /* 0x000fc600078e0012 */
[----:B------:R-:W-:Y:S02]  /*06f0*/  IADD3 RZ, P0, PT, R17, R18, RZ ;  /* 0x0000001211ff7210 */ /* 0x000fe40007f1e0ff */
[----:B------:R-:W-:Y:S02]  /*0700*/  SEL R18, RZ, 0x20, P1 ;  /* 0x00000020ff127807 */ /* 0x000fe40000800000 */
[----:B------:R-:W-:Y:S02]  /*0710*/  IADD3.X RZ, P0, PT, R9, R19, RZ, P0, !PT ;  /* 0x0000001309ff7210 */ /* 0x000fe4000071e4ff */
[----:B------:R-:W-:Y:S01]  /*0720*/  IADD3 R11, PT, PT, R8, R18, R11 ;  /* 0x00000012080b7210 */ /* 0x000fe20007ffe00b */
[----:B------:R-:W-:-:S10]  /*0730*/  IMAD.WIDE.U32 R18, R0, R14, RZ ;  /* 0x0000000e00127225 */ /* 0x000fd400078e00ff */
[----:B------:R-:W-:Y:S01]  /*0740*/  @!P0 VIADD R10, R20, 0x1 ;  /* 0x00000001140a8836 */ /* 0x000fe20000000000 */
[----:B------:R-:W-:Y:S01]  /*0750*/  IADD3 R19, P0, PT, R19, R24, RZ ;  /* 0x0000001813137210 */ /* 0x000fe20007f1e0ff */
[----:B------:R-:W-:Y:S02]  /*0760*/  IMAD.MOV.U32 R20, RZ, RZ, R25 ;  /* 0x000000ffff147224 */ /* 0x000fe400078e0019 */
[C---:B------:R-:W-:Y:S02]  /*0770*/  IMAD R24, R2.reuse, R12, RZ ;  /* 0x0000000c02187224 */ /* 0x040fe400078e02ff */
[----:B------:R-:W-:Y:S01]  /*0780*/  IMAD.WIDE.U32.X R20, R2, R15, R20, P0 ;  /* 0x0000000f02147225 */ /* 0x000fe200000e0414 */
[----:B------:R-:W-:-:S03]  /*0790*/  IADD3 RZ, P0, PT, RZ, -R18, RZ ;  /* 0x80000012ffff7210 */ /* 0x000fc60007f1e0ff */
[C---:B------:R-:W-:Y:S02]  /*07a0*/  IMAD R25, R0.reuse, R13, R24 ;  /* 0x0000000d00197224 */ /* 0x040fe400078e0218 */
[----:B------:R-:W-:-:S04]  /*07b0*/  IMAD.WIDE.U32 R12, R0, R12, R20 ;  /* 0x0000000c000c7225 */ /* 0x000fc800078e0014 */
[-C--:B------:R-:W-:Y:S02]  /*07c0*/  IMAD R20, R7, R14.reuse, RZ ;  /* 0x0000000e07147224 */ /* 0x080fe400078e02ff */
[----:B------:R-:W-:Y:S02]  /*07d0*/  IMAD.IADD R13, R13, 0x1, R25 ;  /* 0x000000010d0d7824 */ /* 0x000fe400078e0219 */
[C---:B------:R-:W-:Y:S02]  /*07e0*/  IMAD R21, R6.reuse, R15, R20 ;  /* 0x0000000f06157224 */ /* 0x040fe400078e0214 */
[----:B------:R-:W-:Y:S01]  /*07f0*/  IMAD.WIDE.U32 R14, R6, R14, R12 ;  /* 0x0000000e060e7225 */ /* 0x000fe200078e000c */
[----:B------:R-:W-:-:S03]  /*0800*/  LOP3.LUT R13, RZ, R19, RZ, 0x33, !PT ;  /* 0x00000013ff0d7212 */ /* 0x000fc600078e33ff */
[----:B------:R-:W-:Y:S01]  /*0810*/  IMAD.IADD R12, R15, 0x1, R21 ;  /* 0x000000010f0c7824 */ /* 0x000fe200078e0215 */
[----:B------:R-:W-:Y:S01]  /*0820*/  IADD3.X R20, P0, PT, RZ, R13, RZ, P0, !PT ;  /* 0x0000000dff147210 */ /* 0x000fe2000071e4ff */
[----:B------:R-:W-:Y:S01]  /*0830*/  IMAD.MOV R21, RZ, RZ, -R18 ;  /* 0x000000ffff157224 */ /* 0x000fe200078e0a12 */
[----:B------:R-:W-:Y:S02]  /*0840*/  LOP3.LUT R13, RZ, R14, RZ, 0x33, !PT ;  /* 0x0000000eff0d7212 */ /* 0x000fe400078e33ff */
[----:B------:R-:W-:Y:S02]  /*0850*/  ISETP.GE.AND P2, PT, R12, RZ, PT ;  /* 0x000000ff0c00720c */ /* 0x000fe40003f46270 */
[----:B------:R-:W-:Y:S02]  /*0860*/  IADD3.X R13, P0, PT, RZ, R13, RZ, P0, !PT ;  /* 0x0000000dff0d7210 */ /* 0x000fe4000071e4ff */
[----:B------:R-:W-:Y:S02]  /*0870*/  SEL R21, R21, R18, !P2 ;  /* 0x0000001215157207 */ /* 0x000fe40005000000 */
[----:B------:R-:W-:-:S02]  /*0880*/  LOP3.LUT R18, RZ, R12, RZ, 0x33, !PT ;  /* 0x0000000cff127212 */ /* 0x000fc400078e33ff */
[----:B------:R-:W-:Y:S02]  /*0890*/  SEL R25, R20, R19, !P2 ;  /* 0x0000001314197207 */ /* 0x000fe40005000000 */
[----:B------:R-:W-:Y:S01]  /*08a0*/  LOP3.LUT R19, R8, 0x1f, RZ, 0xc0, !PT ;  /* 0x0000001f08137812 */ /* 0x000fe200078ec0ff */
[----:B------:R-:W-:Y:S01]  /*08b0*/  IMAD.X R29, RZ, RZ, R18, P0 ;  /* 0x000000ffff1d7224 */ /* 0x000fe200000e0612 */
[----:B------:R-:W-:Y:S02]  /*08c0*/  SEL R18, R22, RZ, P1 ;  /* 0x000000ff16127207 */ /* 0x000fe40000800000 */
[----:B------:R-:W-:Y:S02]  /*08d0*/  SEL R27, R13, R14, !P2 ;  /* 0x0000000e0d1b7207 */ /* 0x000fe40005000000 */
[----:B------:R-:W-:Y:S02]  /*08e0*/  SEL R29, R29, R12, !P2 ;  /* 0x0000000c1d1d7207 */ /* 0x000fe40005000000 */
[----:B------:R-:W-:-:S02]  /*08f0*/  SHF.L.W.U32.HI R13, R18, R8, R23 ;  /* 0x00000008120d7219 */ /* 0x000fc40000010e17 */
[-C--:B------:R-:W-:Y:S02]  /*0900*/  SHF.L.U32 R18, R18, R19.reuse, RZ ;  /* 0x0000001312127219 */ /* 0x080fe400000006ff */
[C---:B------:R-:W-:Y:S02]  /*0910*/  SHF.L.U32 R19, R21.reuse, R19, RZ ;  /* 0x0000001315137219 */ /* 0x040fe400000006ff */
[-C--:B------:R-:W-:Y:S02]  /*0920*/  SHF.L.W.U32.HI R20, R21, R8.reuse, R25 ;  /* 0x0000000815147219 */ /* 0x080fe40000010e19 */
[-C--:B------:R-:W-:Y:S02]  /*0930*/  SHF.L.W.U32.HI R21, R25, R8.reuse, R27 ;  /* 0x0000000819157219 */ /* 0x080fe40000010e1b */
[-C--:B------:R-:W-:Y:S02]  /*0940*/  SHF.L.W.U32.HI R22, R27, R8.reuse, R29 ;  /* 0x000000081b167219 */ /* 0x080fe40000010e1d */
[----:B------:R-:W-:-:S07]  /*0950*/  SHF.L.W.U32.HI R23, R29, R8, RZ ;  /* 0x000000081d177219 */ /* 0x000fce0000010eff */
.L_x_5:
[----:B------:R-:W-:Y:S01]  /*0960*/  IADD3 RZ, P0, PT, -R17, R21, RZ ;  /* 0x0000001511ff7210 */ /* 0x000fe20007f1e1ff */
[----:B------:R-:W-:Y:S01]  /*0970*/  IMAD.MOV.U32 R24, RZ, RZ, RZ ;  /* 0x000000ffff187224 */ /* 0x000fe200078e00ff */
[----:B------:R-:W-:Y:S01]  /*0980*/  PLOP3.LUT P2, PT, PT, PT, PT, 0x8, 0x80 ;  /* 0x000000000080781c */ /* 0x000fe20003f4e170 */
[----:B------:R-:W-:Y:S01]  /*0990*/  UIADD3 UR4, UPT, UPT, UR4, 0x20, URZ ;  /* 0x0000002004047890 */ /* 0x000fe2000fffe0ff */
[----:B------:R-:W-:-:S04]  /*09a0*/  IADD3.X RZ, P0, PT, ~R9, R22, RZ, P0, !PT ;  /* 0x0000001609ff7210 */ /* 0x000fc8000071e5ff */
[----:B------:R-:W-:-:S03]  /*09b0*/  IADD3.X R25, PT, PT, R23, 0x1, RZ, P0, !PT ;  /* 0x0000000117197810 */ /* 0x000fc600007fe4ff */
[----:B------:R-:W-:-:S05]  /*09c0*/  IMAD.HI.U32 R24, R23, R10, R24 ;  /* 0x0000000a17187227 */ /* 0x000fca00078e0018 */
[----:B------:R-:W-:-:S04]  /*09d0*/  ISETP.GE.U32.AND P0, PT, R24, R23, PT ;  /* 0x000000171800720c */ /* 0x000fc80003f06070 */
[----:B------:R-:W-:-:S05]  /*09e0*/  SEL R24, R24, 0xffffffff, P0 ;  /* 0xffffffff18187807 */ /* 0x000fca0000000000 */
[----:B------:R-:W-:-:S05]  /*09f0*/  IMAD R26, R17, R24, RZ ;  /* 0x00000018111a7224 */ /* 0x000fca00078e02ff */
[----:B------:R-:W-:Y:S01]  /*0a00*/  IADD3 R25, P0, PT, -R26, R21, RZ ;  /* 0x000000151a197210 */ /* 0x000fe20007f1e1ff */
[----:B------:R-:W-:-:S04]  /*0a10*/  IMAD.WIDE.U32 R26, R24, R17, RZ ;  /* 0x00000011181a7225 */ /* 0x000fc800078e00ff */
[----:B------:R-:W-:Y:S02]  /*0a20*/  IMAD.MOV.U32 R26, RZ, RZ, R27 ;  /* 0x000000ffff1a7224 */ /* 0x000fe400078e001b */
[----:B------:R-:W-:Y:S02]  /*0a30*/  IMAD.MOV.U32 R27, RZ, RZ, RZ ;  /* 0x000000ffff1b7224 */ /* 0x000fe400078e00ff */
[----:B------:R-:W-:-:S03]  /*0a40*/  IMAD.WIDE.U32 R26, R9, R24, R26 ;  /* 0x00000018091a7225 */ /* 0x000fc600078e001a */
[----:B------:R-:W-:-:S04]  /*0a50*/  IADD3.X R26, P0, PT, R22, ~R26, RZ, P0, !PT ;  /* 0x8000001a161a7210 */ /* 0x000fc8000071e4ff */
[----:B------:R-:W-:-:S13]  /*0a60*/  IADD3.X R27, P0, PT, R23, ~R27, RZ, P0, !PT ;  /* 0x8000001b171b7210 */ /* 0x000fda000071e4ff */
[----:B------:R-:W-:Y:S01]  /*0a70*/  @!P0 IADD3 R25, P1, PT, R17, R25, RZ ;  /* 0x0000001911198210 */ /* 0x000fe20007f3e0ff */
[----:B------:R-:W-:-:S03]  /*0a80*/  @!P0 VIADD R24, R24, 0xffffffff ;  /* 0xffffffff18188836 */ /* 0x000fc60000000000 */
[----:B------:R-:W-:-:S04]  /*0a90*/  @!P0 IADD3.X R26, P1, PT, R9, R26, RZ, P1, !PT ;  /* 0x0000001a091a8210 */ /* 0x000fc80000f3e4ff */
[----:B------:R-:W-:-:S04]  /*0aa0*/  @!P0 IADD3.X R27, P1, PT, RZ, R27, RZ, P1, !PT ;  /* 0x0000001bff1b8210 */ /* 0x000fc80000f3e4ff */
[----:B------:R-:W-:-:S13]  /*0ab0*/  @!P0 PLOP3.LUT P2, PT, P1, PT, PT, 0x8, 0x80 ;  /* 0x000000000080881c */ /* 0x000fda0000f4e170 */
[----:B------:R-:W-:Y:S01]  /*0ac0*/  @P2 VIADD R24, R24, 0xffffffff ;  /* 0xffffffff18182836 */ /* 0x000fe20000000000 */
[----:B------:R-:W-:-:S03]  /*0ad0*/  @P2 IADD3 R25, P0, PT, R17, R25, RZ ;  /* 0x0000001911192210 */ /* 0x000fc60007f1e0ff */
[----:B------:R-:W-:Y:S01]  /*0ae0*/  IMAD.WIDE.U32 R22, R24, R18, RZ ;  /* 0x0000001218167225 */ /* 0x000fe200078e00ff */
[----:B------:R-:W-:-:S03]  /*0af0*/  @P2 IADD3.X R26, P0, PT, R9, R26, RZ, P0, !PT ;  /* 0x0000001a091a2210 */ /* 0x000fc6000071e4ff */
[----:B------:R-:W-:Y:S02]  /*0b00*/  IMAD.MOV.U32 R22, RZ, RZ, R23 ;  /* 0x000000ffff167224 */ /* 0x000fe400078e0017 */
[-C--:B------:R-:W-:Y:S02]  /*0b10*/  IMAD R28, R18, R24.reuse, RZ ;  /* 0x00000018121c7224 */ /* 0x080fe400078e02ff */
[----:B------:R-:W-:Y:S02]  /*0b20*/  IMAD.MOV.U32 R23, RZ, RZ, RZ ;  /* 0x000000ffff177224 */ /* 0x000fe400078e00ff */
[----:B------:R-:W-:Y:S01]  /*0b30*/  @P2 IMAD.X R27, RZ, RZ, R27, P0 ;  /* 0x000000ffff1b2224 */ /* 0x000fe200000e061b */
[----:B------:R-:W-:Y:S01]  /*0b40*/  IADD3 R28, P1, PT, -R28, R19, RZ ;  /* 0x000000131c1c7210 */ /* 0x000fe20007f3e1ff */
[----:B------:R-:W-:Y:S01]  /*0b50*/  IMAD.WIDE.U32 R22, R13, R24, R22 ;  /* 0x000000180d167225 */ /* 0x000fe200078e0016 */
[----:B------:R-:W-:-:S03]  /*0b60*/  ISETP.LT.U32.AND P2, PT, R11, UR4, PT ;  /* 0x000000040b007c0c */ /* 0x000fc6000bf41070 */
[----:B------:R-:W-:Y:S01]  /*0b70*/  IMAD.MOV.U32 R19, RZ, RZ, RZ ;  /* 0x000000ffff137224 */ /* 0x000fe200078e00ff */
[----:B------:R-:W-:-:S04]  /*0b80*/  IADD3.X R21, P1, PT, R20, ~R22, RZ, P1, !PT ;  /* 0x8000001614157210 */ /* 0x000fc80000f3e4ff */
[----:B------:R-:W-:-:S04]  /*0b90*/  IADD3.X R22, P1, PT, R25, ~R23, RZ, P1, !PT ;  /* 0x8000001719167210 */ /* 0x000fc80000f3e4ff */
[----:B------:R-:W-:-:S04]  /*0ba0*/  IADD3.X R23, P0, PT, R26, -0x1, RZ, P1, !PT ;  /* 0xffffffff1a177810 */ /* 0x000fc80000f1e4ff */
[----:B------:R-:W-:-:S13]  /*0bb0*/  IADD3.X RZ, P0, PT, R27, -0x1, RZ, P0, !PT ;  /* 0xffffffff1bff7810 */ /* 0x000fda000071e4ff */
[----:B------:R-:W-:-:S04]  /*0bc0*/  @!P0 IADD3 R28, P1, PT, R18, R28, RZ ;  /* 0x0000001c121c8210 */ /* 0x000fc80007f3e0ff */
[----:B------:R-:W-:Y:S01]  /*0bd0*/  @!P0 IADD3.X R21, P1, PT, R13, R21, RZ, P1, !PT ;  /* 0x000000150d158210 */ /* 0x000fe20000f3e4ff */
[----:B------:R-:W-:-:S03]  /*0be0*/  IMAD.MOV.U32 R20, RZ, RZ, R28 ;  /* 0x000000ffff147224 */ /* 0x000fc600078e001c */
[----:B------:R-:W-:-:S05]  /*0bf0*/  @!P0 IADD3.X R22, P1, PT, R17, R22, RZ, P1, !PT ;  /* 0x0000001611168210 */ /* 0x000fca0000f3e4ff */
[----:B------:R-:W-:Y:S01]  /*0c00*/  @!P0 IMAD.X R23, R9, 0x1, R23, P1 ;  /* 0x0000000109178824 */ /* 0x000fe200008e0617 */
[----:B------:R-:W-:Y:S07]  /*0c10*/  @!P2 BRA `(.L_x_5) ;  /* 0xfffffffc0050a947 */ /* 0x000fee000383ffff */
[----:B------:R-:W-:Y:S02]  /*0c20*/  ISETP.GT.U32.AND P0, PT, R14, -0x1, PT ;  /* 0xffffffff0e00780c */ /* 0x000fe40003f04070 */
[-C--:B------:R-:W-:Y:S02]  /*0c30*/  SHF.R.W.U32 R28, R28, R8.reuse, R21 ;  /* 0x000000081c1c7219 */ /* 0x080fe40000001e15 */
[----:B------:R-:W-:Y:S02]  /*0c40*/  R2P PR, R11, 0x60 ;  /* 0x000000600b007804 */ /* 0x000fe40000000000 */
[-C--:B------:R-:W-:Y:S02]  /*0c50*/  SHF.R.W.U32 R21, R21, R8.reuse, R22 ;  /* 0x0000000815157219 */ /* 0x080fe40000001e16 */
[----:B------:R-:W-:Y:S02]  /*0c60*/  ISETP.GT.AND.EX P0, PT, R12, -0x1, PT, P0 ;  /* 0xffffffff0c00780c */ /* 0x000fe40003f04300 */
[----:B------:R-:W-:-:S02]  /*0c70*/  SHF.R.W.U32 R22, R22, R8, R23 ;  /* 0x0000000816167219 */ /* 0x000fc40000001e17 */
[----:B------:R-:W-:Y:S02]  /*0c80*/  SHF.R.W.U32 R23, R23, R8, RZ ;  /* 0x0000000817177219 */ /* 0x000fe40000001eff */
[----:B------:R-:W-:Y:S02]  /*0c90*/  SEL R28, R28, R21, !P5 ;  /* 0x000000151c1c7207 */ /* 0x000fe40006800000 */
[----:B------:R-:W-:Y:S02]  /*0ca0*/  SEL R21, R21, R22, !P5 ;  /* 0x0000001615157207 */ /* 0x000fe40006800000 */
[----:B------:R-:W-:Y:S02]  /*0cb0*/  SEL R9, R22, R23, !P5 ;  /* 0x0000001716097207 */ /* 0x000fe40006800000 */
[----:B------:R-:W-:Y:S02]  /*0cc0*/  SEL R8, R23, RZ, !P5 ;  /* 0x000000ff17087207 */ /* 0x000fe40006800000 */
[----:B------:R-:W-:-:S02]  /*0cd0*/  SEL R14, R28, R9, !P6 ;  /* 0x000000091c0e7207 */ /* 0x000fc40007000000 */
[----:B------:R-:W-:Y:S02]  /*0ce0*/  SEL R15, R21, R8, !P6 ;  /* 0x00000008150f7207 */ /* 0x000fe40007000000 */
[----:B------:R-:W-:Y:S02]  /*0cf0*/  SEL R9, R9, RZ, !P6 ;  /* 0x000000ff09097207 */ /* 0x000fe40007000000 */
[----:B------:R-:W-:Y:S01]  /*0d00*/  @!P0 IADD3 RZ, P1, PT, RZ, -R14, RZ ;  /* 0x8000000effff8210 */ /* 0x000fe20007f3e0ff */
[----:B------:R-:W-:Y:S01]  /*0d10*/  @!P0 IMAD.MOV R14, RZ, RZ, -R14 ;  /* 0x000000ffff0e8224 */ /* 0x000fe200078e0a0e */
[----:B------:R-:W-:Y:S02]  /*0d20*/  @!P0 LOP3.LUT R10, RZ, R15, RZ, 0x33, !PT ;  /* 0x0000000fff0a8212 */ /* 0x000fe400078e33ff */
[----:B------:R-:W-:Y:S02]  /*0d30*/  SEL R8, R8, RZ, !P6 ;  /* 0x000000ff08087207 */ /* 0x000fe40007000000 */
[----:B------:R-:W-:-:S02]  /*0d40*/  @!P0 LOP3.LUT R12, RZ, R9, RZ, 0x33, !PT ;  /* 0x00000009ff0c8212 */ /* 0x000fc400078e33ff */
[----:B------:R-:W-:Y:S02]  /*0d50*/  @!P0 IADD3.X R15, P1, PT, RZ, R10, RZ, P1, !PT ;  /* 0x0000000aff0f8210 */ /* 0x000fe40000f3e4ff */
[----:B------:R-:W-:Y:S02]  /*0d60*/  @!P0 LOP3.LUT R10, RZ, R8, RZ, 0x33, !PT ;  /* 0x00000008ff0a8212 */ /* 0x000fe400078e33ff */
[----:B------:R-:W-:Y:S02]  /*0d70*/  @!P0 IADD3.X R9, P1, PT, RZ, R12, RZ, P1, !PT ;  /* 0x0000000cff098210 */ /* 0x000fe40000f3e4ff */
[----:B------:R-:W-:-:S03]  /*0d80*/  ISETP.NE.AND P2, PT, R11, 0x80, PT ;  /* 0x000000800b00780c */ /* 0x000fc60003f45270 */
[----:B------:R-:W-:Y:S01]  /*0d90*/  @!P0 IMAD.X R8, RZ, RZ, R10, P1 ;  /* 0x000000ffff088224 */ /* 0x000fe200008e060a */
[----:B------:R-:W-:Y:S02]  /*0da0*/  SEL R15, R15, 0xffffffff, P2 ;  /* 0xffffffff0f0f7807 */ /* 0x000fe40001000000 */
[----:B------:R-:W-:Y:S02]  /*0db0*/  SEL R14, R14, 0xffffffff, P2 ;  /* 0xffffffff0e0e7807 */ /* 0x000fe40001000000 */
[----:B------:R-:W-:Y:S02]  /*0dc0*/  SEL R12, R9, 0xffffffff, P2 ;  /* 0xffffffff090c7807 */ /* 0x000fe40001000000 */
[----:B------:R-:W-:-:S07]  /*0dd0*/  SEL R13, R8, 0xffffffff, P2 ;  /* 0xffffffff080d7807 */ /* 0x000fce0001000000 */
.L_x_4:
[----:B------:R-:W-:Y:S05]  /*0de0*/  BSYNC.RECONVERGENT B1 ;  /* 0x0000000000017941 */ /* 0x000fea0003800200 */
.L_x_3:
[----:B------:R-:W0:Y:S01]  /*0df0*/  LDC.64 R10, c[0x0][0x3a0] ;  /* 0x0000e800ff0a7b82 */ /* 0x000e220000000a00 */
[----:B------:R-:W-:Y:S01]  /*0e00*/  LOP3.LUT R9, RZ, R5, RZ, 0x33, !PT ;  /* 0x00000005ff097212 */ /* 0x000fe200078e33ff */
[----:B------:R-:W-:Y:S01]  /*0e10*/  UMOV UR4, 0x4321 ;  /* 0x0000432100047882 */ /* 0x000fe20000000000 */
[----:B------:R-:W-:Y:S01]  /*0e20*/  IMAD.MOV.U32 R19, RZ, RZ, 0x4b800000 ;  /* 0x4b800000ff137424 */ /* 0x000fe200078e00ff */
[----:B------:R-:W-:Y:S01]  /*0e30*/  BSSY.RECONVERGENT B1, `(.L_x_6) ;  /* 0x0000087000017945 */ /* 0x000fe20003800200 */
[----:B------:R-:W-:Y:S01]  /*0e40*/  IMAD.WIDE.U32 R24, R2, R0, RZ ;  /* 0x0000000002187225 */ /* 0x000fe200078e00ff */
[----:B0-----:R-:W-:Y:S02]  /*0e50*/  IADD3 RZ, P0, PT, RZ, -R10, RZ ;  /* 0x8000000affff7210 */ /* 0x001fe40007f1e0ff */
[----:B------:R-:W-:Y:S02]  /*0e60*/  LOP3.LUT R8, RZ, R11, RZ, 0x33, !PT ;  /* 0x0000000bff087212 */ /* 0x000fe400078e33ff */
[----:B------:R-:W-:-:S02]  /*0e70*/  ISETP.GE.AND P1, PT, R11, RZ, PT ;  /* 0x000000ff0b00720c */ /* 0x000fc40003f26270 */
[----:B------:R-:W-:-:S04]  /*0e80*/  IADD3.X R8, P0, PT, RZ, R8, RZ, P0, !PT ;  /* 0x00000008ff087210 */ /* 0x000fc8000071e4ff */
[----:B------:R-:W-:Y:S02]  /*0e90*/  IADD3.X R16, P0, PT, RZ, R9, RZ, P0, !PT ;  /* 0x00000009ff107210 */ /* 0x000fe4000071e4ff */
[----:B------:R-:W-:-:S03]  /*0ea0*/  SEL R8, R8, R11, !P1 ;  /* 0x0000000b08087207 */ /* 0x000fc60004800000 */
[----:B------:R-:W-:Y:S01]  /*0eb0*/  IMAD.X R18, RZ, RZ, R9, P0 ;  /* 0x000000ffff127224 */ /* 0x000fe200000e0609 */
[----:B------:R-:W-:Y:S01]  /*0ec0*/  LOP3.LUT R9, R5, R16, RZ, 0xc0, !PT ;  /* 0x0000001005097212 */ /* 0x000fe200078ec0ff */
[----:B------:R-:W-:-:S03]  /*0ed0*/  @!P1 IMAD.MOV R10, RZ, RZ, -R10 ;  /* 0x000000ffff0a9224 */ /* 0x000fc600078e0a0a */
[----:B------:R-:W-:-:S04]  /*0ee0*/  LOP3.LUT R18, R5, R18, RZ, 0xc0, !PT ;  /* 0x0000001205127212 */ /* 0x000fc800078ec0ff */
        /* <DEDUP_REMOVED lines=9> */
[----:B------:R-:W-:-:S03]  /*0f80*/  IMAD.MOV.U32 R10, RZ, RZ, RZ ;  /* 0x000000ffff0a7224 */ /* 0x000fc600078e00ff */
[C---:B------:R-:W-:Y:S02]  /*0f90*/  SEL R17, R22.reuse, R17, !P1 ;  /* 0x0000001116117207 */ /* 0x040fe40004800000 */
[----:B------:R-:W-:Y:S02]  /*0fa0*/  SEL R22, R22, RZ, P1 ;  /* 0x000000ff16167207 */ /* 0x000fe40000800000 */
[----:B0-----:R-:W-:Y:S01]  /*0fb0*/  IADD3 R9, PT, PT, -R11, 0x1f, RZ ;  /* 0x0000001f0b097810 */ /* 0x001fe20007ffe1ff */
[----:B------:R-:W-:-:S03]  /*0fc0*/  IMAD.U32 R11, RZ, RZ, UR4 ;  /* 0x00000004ff0b7e24 */ /* 0x000fc6000f8e00ff */
[----:B------:R-:W-:-:S04]  /*0fd0*/  SHF.L.W.U32.HI R8, R16, R9, R18 ;  /* 0x0000000910087219 */ /* 0x000fc80000010e12 */
[----:B------:R-:W-:-:S04]  /*0fe0*/  PRMT R11, R8, R11, 0x3f ;  /* 0x0000003f080b7416 */ /* 0x000fc8000000000b */
[C---:B------:R-:W-:Y:S02]  /*0ff0*/  FSETP.GEU.AND P0, PT, |R11|.reuse, 1.175494350822287508e-38, PT ;  /* 0x008000000b00780b */ /* 0x040fe40003f0e200 */
[----:B------:R-:W-:Y:S02]  /*1000*/  FSETP.GT.AND P3, PT, |R11|, 8.50705917302346158658e+37, PT ;  /* 0x7e8000000b00780b */ /* 0x000fe40003f64200 */
[----:B------:R-:W-:-:S04]  /*1010*/  FSEL R19, R19, 1, !P0 ;  /* 0x3f80000013137808 */ /* 0x000fc80004000000 */
[----:B------:R-:W-:Y:S01]  /*1020*/  FSEL R18, R19, 0.25, !P3 ;  /* 0x3e80000013127808 */ /* 0x000fe20005800000 */
[----:B------:R-:W-:-:S04]  /*1030*/  IMAD.MOV.U32 R19, RZ, RZ, -0x80000000 ;  /* 0x80000000ff137424 */ /* 0x000fc800078e00ff */
[----:B------:R-:W-:Y:S01]  /*1040*/  FMUL R23, R11, R18 ;  /* 0x000000120b177220 */ /* 0x000fe20000400000 */
[----:B------:R-:W-:-:S05]  /*1050*/  SHF.L.W.U32.HI R11, R17, R9, R16 ;  /* 0x00000009110b7219 */ /* 0x000fca0000010e10 */
[----:B------:R-:W0:Y:S02]  /*1060*/  MUFU.RCP R23, R23 ;  /* 0x0000001700177308 */ /* 0x000e240000001000 */
[----:B0-----:R-:W-:-:S05]  /*1070*/  FMUL R18, R18, R23 ;  /* 0x0000001712127220 */ /* 0x001fca0000400000 */
[----:B------:R-:W-:Y:S01]  /*1080*/  LEA R16, R18, 0xfffffe00, 0x9 ;  /* 0xfffffe0012107811 */ /* 0x000fe200078e48ff */
[----:B------:R-:W-:-:S04]  /*1090*/  IMAD.MOV.U32 R18, RZ, RZ, 0x0 ;  /* 0x00000000ff127424 */ /* 0x000fc800078e00ff */
        /* <DEDUP_REMOVED lines=13> */
[----:B------:R-:W-:Y:S02]  /*1170*/  SHF.R.U32.HI R18, RZ, 0x1f, R21 ;  /* 0x0000001fff127819 */ /* 0x000fe40000011615 */
[----:B------:R-:W-:Y:S01]  /*1180*/  IADD3.X R16, P3, PT, R19, R21, RZ, P3, !PT ;  /* 0x0000001513107210 */ /* 0x000fe20001f7e4ff */
[----:B------:R-:W-:Y:S01]  /*1190*/  IMAD.WIDE.U32 R20, R0, R0, RZ ;  /* 0x0000000000147225 */ /* 0x000fe200078e00ff */
[----:B------:R-:W-:-:S02]  /*11a0*/  LOP3.LUT R18, R18, 0x1, RZ, 0x3c, !PT ;  /* 0x0000000112127812 */ /* 0x000fc400078e3cff */
[----:B------:R-:W-:Y:S02]  /*11b0*/  IADD3 R23, P0, PT, R23, R16, RZ ;  /* 0x0000001017177210 */ /* 0x000fe40007f1e0ff */
[----:B------:R-:W-:Y:S02]  /*11c0*/  SEL R19, RZ, 0x1, !P3 ;  /* 0x00000001ff137807 */ /* 0x000fe40005800000 */
[----:B------:R-:W-:-:S03]  /*11d0*/  SEL R16, RZ, 0x40, P2 ;  /* 0x00000040ff107807 */ /* 0x000fc60001000000 */
[----:B------:R-:W-:Y:S02]  /*11e0*/  IMAD.X R18, R18, 0x1, R19, P0 ;  /* 0x0000000112127824 */ /* 0x000fe400000e0613 */
[----:B------:R-:W-:-:S03]  /*11f0*/  IMAD.WIDE.U32 R24, P0, R0, R2, R24 ;  /* 0x0000000200187225 */ /* 0x000fc60007800018 */
[----:B------:R-:W-:Y:S01]  /*1200*/  ISETP.NE.AND P2, PT, R18, 0x2, PT ;  /* 0x000000021200780c */ /* 0x000fe20003f45270 */
[----:B------:R-:W-:Y:S01]  /*1210*/  IMAD.X R19, RZ, RZ, RZ, P0 ;  /* 0x000000ffff137224 */ /* 0x000fe200000e06ff */
[----:B------:R-:W-:Y:S02]  /*1220*/  SEL R18, RZ, 0x20, P1 ;  /* 0x00000020ff127807 */ /* 0x000fe40000800000 */
[----:B------:R-:W-:Y:S02]  /*1230*/  IADD3 R21, P0, PT, R21, R24, RZ ;  /* 0x0000001815157210 */ /* 0x000fe40007f1e0ff */
[----:B------:R-:W-:Y:S01]  /*1240*/  IADD3 R16, PT, PT, R9, R18, R16 ;  /* 0x0000001209107210 */ /* 0x000fe20007ffe010 */
[----:B------:R-:W-:Y:S02]  /*1250*/  IMAD.MOV.U32 R18, RZ, RZ, R25 ;  /* 0x000000ffff127224 */ /* 0x000fe400078e0019 */
[----:B------:R-:W-:Y:S02]  /*1260*/  IMAD.MOV.U32 R25, RZ, RZ, RZ ;  /* 0x000000ffff197224 */ /* 0x000fe400078e00ff */
[----:B------:R-:W-:-:S04]  /*1270*/  IMAD.WIDE.U32.X R18, R2, R2, R18, P0 ;  /* 0x0000000202127225 */ /* 0x000fc800000e0412 */
[-C--:B------:R-:W-:Y:S02]  /*1280*/  IMAD R2, R2, R6.reuse, RZ ;  /* 0x0000000602027224 */ /* 0x080fe400078e02ff */
[----:B------:R-:W-:-:S04]  /*1290*/  IMAD.WIDE.U32 R18, R0, R6, R18 ;  /* 0x0000000600127225 */ /* 0x000fc800078e0012 */
[----:B------:R-:W-:Y:S01]  /*12a0*/  IMAD R7, R0, R7, R2 ;  /* 0x0000000700077224 */ /* 0x000fe200078e0202 */
[----:B------:R-:W-:-:S03]  /*12b0*/  SEL R2, R23, 0xffffffff, P2 ;  /* 0xffffffff17027807 */ /* 0x000fc60001000000 */
[----:B------:R-:W-:Y:S01]  /*12c0*/  IMAD.IADD R19, R19, 0x1, R7 ;  /* 0x0000000113137824 */ /* 0x000fe200078e0207 */
[C---:B------:R-:W-:Y:S01]  /*12d0*/  VIMNMX.U32 R23, PT, PT, R2.reuse, -0x2, PT ;  /* 0xfffffffe02177848 */ /* 0x040fe20003fe0000 */
[----:B------:R-:W-:-:S04]  /*12e0*/  IMAD.HI.U32 R24, R2, R11, RZ ;  /* 0x0000000b02187227 */ /* 0x000fc800078e00ff */
[----:B------:R-:W-:-:S04]  /*12f0*/  IMAD.WIDE.U32 R18, R0, R6, R18 ;  /* 0x0000000600127225 */ /* 0x000fc800078e0012 */
[----:B------:R-:W-:Y:S01]  /*1300*/  IMAD.WIDE.U32 R24, R8, R2, R24 ;  /* 0x0000000208187225 */ /* 0x000fe200078e0018 */
[----:B------:R-:W-:-:S03]  /*1310*/  SHF.L.W.U32.HI R6, R21, R9, R18 ;  /* 0x0000000915067219 */ /* 0x000fc60000010e12 */
[----:B------:R-:W-:Y:S01]  /*1320*/  IMAD.IADD R7, R7, 0x1, R19 ;  /* 0x0000000107077824 */ /* 0x000fe200078e0213 */
[----:B------:R-:W-:Y:S02]  /*1330*/  IADD3 RZ, P0, PT, R11, R24, RZ ;  /* 0x000000180bff7210 */ /* 0x000fe40007f1e0ff */
[----:B------:R-:W-:Y:S02]  /*1340*/  LOP3.LUT R19, R9, 0x1f, RZ, 0xc0, !PT ;  /* 0x0000001f09137812 */ /* 0x000fe400078ec0ff */
[----:B------:R-:W-:Y:S02]  /*1350*/  IADD3.X RZ, P0, PT, R8, R25, RZ, P0, !PT ;  /* 0x0000001908ff7210 */ /* 0x000fe4000071e4ff */
[-C--:B------:R-:W-:Y:S02]  /*1360*/  SHF.L.W.U32.HI R24, R18, R9.reuse, R7 ;  /* 0x0000000912187219 */ /* 0x080fe40000010e07 */
[C---:B------:R-:W-:Y:S02]  /*1370*/  SHF.L.W.U32.HI R18, R20.reuse, R9, R21 ;  /* 0x0000000914127219 */ /* 0x040fe40000010e15 */
[----:B------:R-:W-:-:S02]  /*1380*/  SHF.L.U32 R0, R20, R19, RZ ;  /* 0x0000001314007219 */ /* 0x000fc400000006ff */
[C---:B------:R-:W-:Y:S02]  /*1390*/  SHF.L.W.U32.HI R20, R22.reuse, R9, R17 ;  /* 0x0000000916147219 */ /* 0x040fe40000010e11 */
[----:B------:R-:W-:Y:S01]  /*13a0*/  SHF.L.U32 R21, R22, R19, RZ ;  /* 0x0000001316157219 */ /* 0x000fe200000006ff */
[----:B------:R-:W-:Y:S01]  /*13b0*/  IMAD.MOV.U32 R22, RZ, RZ, RZ ;  /* 0x000000ffff167224 */ /* 0x000fe200078e00ff */
[----:B------:R-:W-:Y:S01]  /*13c0*/  SHF.L.W.U32.HI R26, R7, R9, RZ ;  /* 0x00000009071a7219 */ /* 0x000fe20000010eff */
[----:B------:R-:W-:-:S07]  /*13d0*/  @!P0 VIADD R2, R23, 0x1 ;  /* 0x0000000117028836 */ /* 0x000fce0000000000 */
.L_x_7:
[----:B------:R-:W-:Y:S01]  /*13e0*/  IADD3 RZ, P0, PT, -R11, R6, RZ ;  /* 0x000000060bff7210 */ /* 0x000fe20007f1e1ff */
[----:B------:R-:W-:Y:S01]  /*13f0*/  IMAD.MOV.U32 R28, RZ, RZ, RZ ;  /* 0x000000ffff1c7224 */ /* 0x000fe200078e00ff */
[----:B------:R-:W-:Y:S01]  /*1400*/  PLOP3.LUT P2, PT, PT, PT, PT, 0x8, 0x80 ;  /* 0x000000000080781c */ /* 0x000fe20003f4e170 */
[----:B------:R-:W-:Y:S01]  /*1410*/  IMAD.MOV.U32 R7, RZ, RZ, RZ ;  /* 0x000000ffff077224 */ /* 0x000fe200078e00ff */
[----:B------:R-:W-:Y:S01]  /*1420*/  IADD3.X RZ, P0, PT, ~R8, R24, RZ, P0, !PT ;  /* 0x0000001808ff7210 */ /* 0x000fe2000071e5ff */
[----:B------:R-:W-:-:S03]  /*1430*/  VIADD R22, R22, 0x20 ;  /* 0x0000002016167836 */ /* 0x000fc60000000000 */
[----:B------:R-:W-:-:S03]  /*1440*/  IADD3.X R29, PT, PT, R26, 0x1, RZ, P0, !PT ;  /* 0x000000011a1d7810 */ /* 0x000fc600007fe4ff */
[----:B------:R-:W-:-:S05]  /*1450*/  IMAD.HI.U32 R25, R26, R2, R28 ;  /* 0x000000021a197227 */ /* 0x000fca00078e001c */
[----:B------:R-:W-:-:S04]  /*1460*/  ISETP.GE.U32.AND P0, PT, R25, R26, PT ;  /* 0x0000001a1900720c */ /* 0x000fc80003f06070 */
[----:B------:R-:W-:-:S05]  /*1470*/  SEL R25, R25, 0xffffffff, P0 ;  /* 0xffffffff19197807 */ /* 0x000fca0000000000 */
[----:B------:R-:W-:Y:S02]  /*1480*/  IMAD R23, R11, R25, RZ ;  /* 0x000000190b177224 */ /* 0x000fe400078e02ff */
[----:B------:R-:W-:-:S03]  /*1490*/  IMAD.WIDE.U32 R28, R25, R11, RZ ;  /* 0x0000000b191c7225 */ /* 0x000fc600078e00ff */
[----:B------:R-:W-:Y:S01]  /*14a0*/  IADD3 R23, P0, PT, -R23, R6, RZ ;  /* 0x0000000617177210 */ /* 0x000fe20007f1e1ff */
[----:B------:R-:W-:-:S04]  /*14b0*/  IMAD.MOV.U32 R6, RZ, RZ, R29 ;  /* 0x000000ffff067224 */ /* 0x000fc800078e001d */
        /* <DEDUP_REMOVED lines=18> */
[----:B------:R-:W-:-:S03]  /*15e0*/  ISETP.GT.U32.AND P2, PT, R22, R16, PT ;  /* 0x000000101600720c */ /* 0x000fc60003f44070 */
        /* <DEDUP_REMOVED lines=11> */
[----:B------:R-:W-:Y:S05]  /*16a0*/  BSYNC.RECONVERGENT B1 ;  /* 0x0000000000017941 */ /* 0x000fea0003800200 */
.L_x_6:
[----:B------:R-:W-:Y:S02]  /*16b0*/  R2P PR, R16, 0x60 ;  /* 0x0000006010007804 */ /* 0x000fe40000000000 */
[----:B------:R-:W-:Y:S02]  /*16c0*/  ISETP.GT.U32.AND P0, PT, R3, 0x1, PT ;  /* 0x000000010300780c */ /* 0x000fe40003f04070 */
[-C--:B------:R-:W-:Y:S02]  /*16d0*/  SHF.R.W.U32 R7, R6, R9.reuse, R24 ;  /* 0x0000000906077219 */ /* 0x080fe40000001e18 */
[-C--:B------:R-:W-:Y:S02]  /*16e0*/  SHF.R.W.U32 R28, R28, R9.reuse, R6 ;  /* 0x000000091c1c7219 */ /* 0x080fe40000001e06 */
[----:B------:R-:W-:Y:S02]  /*16f0*/  SHF.R.W.U32 R24, R24, R9, R26 ;  /* 0x0000000918187219 */ /* 0x000fe40000001e1a */
[----:B------:R-:W-:-:S02]  /*1700*/  ISETP.GT.U32.AND.EX P0, PT, R4, RZ, PT, P0 ;  /* 0x000000ff0400720c */ /* 0x000fc40003f04100 */
[----:B------:R-:W-:Y:S02]  /*1710*/  SHF.R.W.U32 R9, R26, R9, RZ ;  /* 0x000000091a097219 */ /* 0x000fe40000001eff */
[----:B------:R-:W-:Y:S02]  /*1720*/  SEL R28, R28, R7, !P5 ;  /* 0x000000071c1c7207 */ /* 0x000fe40006800000 */
[----:B------:R-:W-:Y:S02]  /*1730*/  SEL R7, R7, R24, !P5 ;  /* 0x0000001807077207 */ /* 0x000fe40006800000 */
[----:B------:R-:W-:Y:S02]  /*1740*/  SEL R0, R9, RZ, !P5 ;  /* 0x000000ff09007207 */ /* 0x000fe40006800000 */
[----:B------:R-:W-:Y:S02]  /*1750*/  SHF.R.U64 R8, R3, 0x1, R4 ;  /* 0x0000000103087819 */ /* 0x000fe40000001204 */
[----:B------:R-:W-:-:S02]  /*1760*/  SEL R3, R24, R9, !P5 ;  /* 0x0000000918037207 */ /* 0x000fc40006800000 */
[----:B------:R-:W-:Y:S02]  /*1770*/  SEL R2, R7, R0, !P6 ;  /* 0x0000000007027207 */ /* 0x000fe40007000000 */
[----:B------:R-:W-:Y:S02]  /*1780*/  ISETP.NE.AND P1, PT, R16, 0x80, PT ;  /* 0x000000801000780c */ /* 0x000fe40003f25270 */
[----:B------:R-:W-:Y:S02]  /*1790*/  SEL R0, R0, RZ, !P6 ;  /* 0x000000ff00007207 */ /* 0x000fe40007000000 */
[----:B------:R-:W-:Y:S02]  /*17a0*/  SEL R28, R28, R3, !P6 ;  /* 0x000000031c1c7207 */ /* 0x000fe40007000000 */
[----:B------:R-:W-:Y:S01]  /*17b0*/  SEL R6, R3, RZ, !P6 ;  /* 0x000000ff03067207 */ /* 0x000fe20007000000 */
[----:B------:R-:W-:Y:S01]  /*17c0*/  IMAD.MOV.U32 R3, RZ, RZ, R8 ;  /* 0x000000ffff037224 */ /* 0x000fe200078e0008 */
[----:B------:R-:W-:-:S02]  /*17d0*/  SEL R7, R0, 0xffffffff, P1 ;  /* 0xffffffff00077807 */ /* 0x000fc40000800000 */
[----:B------:R-:W-:Y:S02]  /*17e0*/  SHF.R.U32.HI R4, RZ, 0x1, R4 ;  /* 0x00000001ff047819 */ /* 0x000fe40000011604 */
[----:B------:R-:W-:Y:S02]  /*17f0*/  SEL R6, R6, 0xffffffff, P1 ;  /* 0xffffffff06067807 */ /* 0x000fe40000800000 */
[----:B------:R-:W-:Y:S02]  /*1800*/  SEL R2, R2, 0xffffffff, P1 ;  /* 0xffffffff02027807 */ /* 0x000fe40000800000 */
[----:B------:R-:W-:Y:S01]  /*1810*/  SEL R0, R28, 0xffffffff, P1 ;  /* 0xffffffff1c007807 */ /* 0x000fe20000800000 */
[----:B------:R-:W-:Y:S06]  /*1820*/  @P0 BRA `(.L_x_8) ;  /* 0xffffffe800800947 */ /* 0x000fec000383ffff */
.L_x_2:
[----:B------:R-:W-:Y:S05]  /*1830*/  BSYNC.RECONVERGENT B0 ;  /* 0x0000000000007941 */ /* 0x000fea0003800200 */
.L_x_1:
[----:B------:R-:W0:Y:S02]  /*1840*/  LDCU.64 UR6, c[0x0][0x388] ;  /* 0x00007100ff0677ac */ /* 0x000e240008000a00 */
[----:B0-----:R-:W-:Y:S01]  /*1850*/  USHF.R.S32.HI UR4, URZ, 0x1f, UR7 ;  /* 0x0000001fff047899 */ /* 0x001fe20008011407 */
[----:B------:R-:W-:Y:S01]  /*1860*/  LOP3.LUT R3, R14, UR6, RZ, 0x3c, !PT ;  /* 0x000000060e037c12 */ /* 0x000fe2000f8e3cff */
[----:B------:R-:W-:Y:S02]  /*1870*/  USHF.R.S32.HI UR5, URZ, 0x1f, UR7 ;  /* 0x0000001fff057899 */ /* 0x000fe40008011407 */
[----:B------:R-:W-:Y:S02]  /*1880*/  LOP3.LUT R0, R15, UR7, RZ, 0x3c, !PT ;  /* 0x000000070f007c12 */ /* 0x000fe4000f8e3cff */
[----:B------:R-:W-:Y:S02]  /*1890*/  LOP3.LUT P0, RZ, R3, UR4, R12, 0xf6, !PT ;  /* 0x0000000403ff7c12 */ /* 0x000fe4000f80f60c */
[----:B------:R-:W-:-:S04]  /*18a0*/  LOP3.LUT R13, R13, UR5, RZ, 0x3c, !PT ;  /* 0x000000050d0d7c12 */ /* 0x000fc8000f8e3cff */
[----:B------:R-:W-:-:S13]  /*18b0*/  LOP3.LUT P0, RZ, R0, R13, RZ, 0xfc, P0 ;  /* 0x0000000d00ff7212 */ /* 0x000fda000000fcff */
[----:B------:R-:W-:Y:S05]  /*18c0*/  @P0 EXIT ;  /* 0x000000000000094d */ /* 0x000fea0003800000 */
[----:B------:R-:W0:Y:S01]  /*18d0*/  LDC.64 R2, c[0x0][0x3a8] ;  /* 0x0000ea00ff027b82 */ /* 0x000e220000000a00 */
[----:B------:R-:W0:Y:S02]  /*18e0*/  LDCU.64 UR4, c[0x0][0x358] ;  /* 0x00006b00ff0477ac */ /* 0x000e240008000a00 */
[----:B0-----:R-:W-:Y:S01]  /*18f0*/  STG.E.64 desc[UR4][R2.64], R30 ;  /* 0x0000001e02007986 */ /* 0x001fe2000c101b04 */
[----:B------:R-:W-:Y:S05]  /*1900*/  EXIT ;  /* 0x000000000000794d */ /* 0x000fea0003800000 */
.L_x_9:
        /* <DEDUP_REMOVED lines=15> */
.L_x_11:


//--------------------- .nv.shared.reserved.0     --------------------------
	.section	.nv.shared.reserved.0,"aw",@nobits
	.weak		__nv_reservedSMEM_offset_0_alias
	.size		__nv_reservedSMEM_offset_0_alias, 0, 64
	.other		__nv_reservedSMEM_offset_0_alias,@"STO_CUDA_RESERVED_SHARED STV_DEFAULT"
__nv_reservedSMEM_offset_0_alias:
	.zero		0
	.zero		64


//--------------------- .nv.constant0._Z15initialize_flagPi --------------------------
	.section	.nv.constant0._Z15initialize_flagPi,"a",@progbits
	.sectionflags	@""
	.align	4
.nv.constant0._Z15initialize_flagPi:
	.zero		904


//--------------------- .nv.constant0._Z16discretelog_cudaxxxxxPx --------------------------
	.section	.nv.constant0._Z16discretelog_cudaxxxxxPx,"a",@progbits
	.sectionflags	@""
	.align	4
.nv.constant0._Z16discretelog_cudaxxxxxPx:
	.zero		944


//--------------------- SYMBOLS --------------------------

	.type		.nv.reservedSmem.offset0,@object
	.size		.nv.reservedSmem.offset0,0x4
